//
// Generated by NVIDIA NVVM Compiler
//
// Compiler Build ID: CL-36424714
// Cuda compilation tools, release 13.0, V13.0.88
// Based on NVVM 20.0.0
//

.version 9.0
.target sm_100
.address_size 64

	// .globl	_Z10sgemm_talliiiPfS_S_ff
// _ZZ10sgemm_talliiiPfS_S_ffE3sAB has been demoted

.visible .entry _Z10sgemm_talliiiPfS_S_ff(
	.param .u32 _Z10sgemm_talliiiPfS_S_ff_param_0,
	.param .u32 _Z10sgemm_talliiiPfS_S_ff_param_1,
	.param .u32 _Z10sgemm_talliiiPfS_S_ff_param_2,
	.param .u64 .ptr .align 1 _Z10sgemm_talliiiPfS_S_ff_param_3,
	.param .u64 .ptr .align 1 _Z10sgemm_talliiiPfS_S_ff_param_4,
	.param .u64 .ptr .align 1 _Z10sgemm_talliiiPfS_S_ff_param_5,
	.param .f32 _Z10sgemm_talliiiPfS_S_ff_param_6,
	.param .f32 _Z10sgemm_talliiiPfS_S_ff_param_7
)
.maxntid 256
{
	.reg .pred 	%p<3>;
	.reg .b16 	%rs<15>;
	.reg .b32 	%r<92>;
	.reg .b32 	%f<639>;
	.reg .b64 	%rd<35>;
	// demoted variable
	.shared .align 4 .b8 _ZZ10sgemm_talliiiPfS_S_ffE3sAB[10240];
	ld.param.u32 	%r17, [_Z10sgemm_talliiiPfS_S_ff_param_0];
	ld.param.u32 	%r18, [_Z10sgemm_talliiiPfS_S_ff_param_1];
	ld.param.u32 	%r19, [_Z10sgemm_talliiiPfS_S_ff_param_2];
	ld.param.u64 	%rd8, [_Z10sgemm_talliiiPfS_S_ff_param_3];
	ld.param.u64 	%rd9, [_Z10sgemm_talliiiPfS_S_ff_param_4];
	cvta.to.global.u64 	%rd10, %rd9;
	cvta.to.global.u64 	%rd11, %rd8;
	mov.u32 	%r20, %ctaid.x;
	mov.u32 	%r21, %ctaid.y;
	mov.u32 	%r22, %tid.x;
	shl.b32 	%r1, %r20, 7;
	cvt.u64.u32 	%rd12, %r1;
	shl.b32 	%r2, %r21, 5;
	cvt.u64.u32 	%rd13, %r2;
	mov.u32 	%r23, %ntid.x;
	cvt.u16.u32 	%rs1, %r23;
	div.u16 	%rs2, 1024, %rs1;
	div.u16 	%rs3, 128, %rs2;
	cvt.u16.u32 	%rs4, %r22;
	div.u16 	%rs5, %rs4, %rs3;
	mul.lo.s16 	%rs6, %rs5, %rs3;
	sub.s16 	%rs7, %rs4, %rs6;
	and.b16  	%rs8, %rs7, 255;
	mul.wide.u16 	%r24, %rs8, %rs2;
	cvt.u32.u16 	%r25, %rs5;
	mad.lo.s32 	%r26, %r17, %r25, %r24;
	cvt.s64.s32 	%rd14, %r26;
	add.s64 	%rd15, %rd14, %rd12;
	shl.b64 	%rd16, %rd15, 2;
	add.s64 	%rd33, %rd11, %rd16;
	div.u16 	%rs9, 256, %rs1;
	div.u16 	%rs10, 32, %rs9;
	div.u16 	%rs11, %rs4, %rs10;
	mul.lo.s16 	%rs12, %rs11, %rs10;
	sub.s16 	%rs13, %rs4, %rs12;
	and.b16  	%rs14, %rs13, 255;
	mul.wide.u16 	%r27, %rs14, %rs9;
	cvt.u32.u16 	%r28, %rs11;
	mad.lo.s32 	%r29, %r18, %r28, %r27;
	cvt.s64.s32 	%rd17, %r29;
	add.s64 	%rd18, %rd17, %rd13;
	shl.b64 	%rd19, %rd18, 2;
	add.s64 	%rd34, %rd10, %rd19;
	ld.global.v4.f32 	{%f136, %f137, %f138, %f139}, [%rd33];
	ld.global.v4.f32 	{%f140, %f141, %f142, %f143}, [%rd33+16];
	ld.global.v2.f32 	{%f144, %f145}, [%rd34];
	shl.b32 	%r30, %r22, 5;
	mov.u32 	%r90, _ZZ10sgemm_talliiiPfS_S_ffE3sAB;
	add.s32 	%r3, %r90, %r30;
	st.shared.v4.f32 	[%r3], {%f136, %f137, %f138, %f139};
	st.shared.v4.f32 	[%r3+16], {%f140, %f141, %f142, %f143};
	shl.b32 	%r32, %r22, 3;
	add.s32 	%r33, %r90, %r32;
	add.s32 	%r4, %r33, 8192;
	st.shared.v2.f32 	[%r33+8192], {%f144, %f145};
	bar.sync 	0;
	and.b32  	%r34, %r22, 192;
	shr.u32 	%r35, %r22, 1;
	and.b32  	%r36, %r35, 16;
	shl.b32 	%r37, %r22, 1;
	and.b32  	%r38, %r37, 56;
	shl.b32 	%r39, %r22, 2;
	and.b32  	%r40, %r39, 12;
	or.b32  	%r5, %r38, %r34;
	or.b32  	%r6, %r36, %r40;
	setp.lt.s32 	%p1, %r19, 1;
	mov.f32 	%f607, 0f00000000;
	mov.f32 	%f608, %f607;
	mov.f32 	%f609, %f607;
	mov.f32 	%f610, %f607;
	mov.f32 	%f611, %f607;
	mov.f32 	%f612, %f607;
	mov.f32 	%f613, %f607;
	mov.f32 	%f614, %f607;
	mov.f32 	%f615, %f607;
	mov.f32 	%f616, %f607;
	mov.f32 	%f617, %f607;
	mov.f32 	%f618, %f607;
	mov.f32 	%f619, %f607;
	mov.f32 	%f620, %f607;
	mov.f32 	%f621, %f607;
	mov.f32 	%f622, %f607;
	mov.f32 	%f623, %f607;
	mov.f32 	%f624, %f607;
	mov.f32 	%f625, %f607;
	mov.f32 	%f626, %f607;
	mov.f32 	%f627, %f607;
	mov.f32 	%f628, %f607;
	mov.f32 	%f629, %f607;
	mov.f32 	%f630, %f607;
	mov.f32 	%f631, %f607;
	mov.f32 	%f632, %f607;
	mov.f32 	%f633, %f607;
	mov.f32 	%f634, %f607;
	mov.f32 	%f635, %f607;
	mov.f32 	%f636, %f607;
	mov.f32 	%f637, %f607;
	mov.f32 	%f638, %f607;
	@%p1 bra 	$L__BB0_3;
	shl.b32 	%r44, %r6, 2;
	add.s32 	%r89, %r90, 8192;
	add.s32 	%r7, %r89, %r44;
	ld.shared.v4.f32 	{%f574, %f573, %f572, %f571}, [%r7];
	shl.b32 	%r45, %r5, 2;
	add.s32 	%r8, %r90, %r45;
	ld.shared.v4.f32 	{%f567, %f568, %f569, %f570}, [%r8+16];
	ld.shared.v4.f32 	{%f566, %f565, %f564, %f563}, [%r8];
	mov.f32 	%f638, 0f00000000;
	mov.b32 	%r88, 0;
	mov.u32 	%r91, %r88;
	mov.f32 	%f637, %f638;
	mov.f32 	%f636, %f638;
	mov.f32 	%f635, %f638;
	mov.f32 	%f634, %f638;
	mov.f32 	%f633, %f638;
	mov.f32 	%f632, %f638;
	mov.f32 	%f631, %f638;
	mov.f32 	%f630, %f638;
	mov.f32 	%f629, %f638;
	mov.f32 	%f628, %f638;
	mov.f32 	%f627, %f638;
	mov.f32 	%f626, %f638;
	mov.f32 	%f625, %f638;
	mov.f32 	%f624, %f638;
	mov.f32 	%f623, %f638;
	mov.f32 	%f622, %f638;
	mov.f32 	%f621, %f638;
	mov.f32 	%f620, %f638;
	mov.f32 	%f619, %f638;
	mov.f32 	%f618, %f638;
	mov.f32 	%f617, %f638;
	mov.f32 	%f616, %f638;
	mov.f32 	%f615, %f638;
	mov.f32 	%f614, %f638;
	mov.f32 	%f613, %f638;
	mov.f32 	%f612, %f638;
	mov.f32 	%f611, %f638;
	mov.f32 	%f610, %f638;
	mov.f32 	%f609, %f638;
	mov.f32 	%f608, %f638;
	mov.f32 	%f607, %f638;
$L__BB0_2:
	ld.param.u32 	%r87, [_Z10sgemm_talliiiPfS_S_ff_param_1];
	shl.b32 	%r46, %r87, 3;
	shl.b32 	%r47, %r17, 3;
	mul.wide.s32 	%rd20, %r47, 4;
	add.s64 	%rd33, %rd33, %rd20;
	mul.wide.s32 	%rd21, %r46, 4;
	add.s64 	%rd34, %rd34, %rd21;
	ld.global.v2.f32 	{%f147, %f148}, [%rd34];
	ld.global.v4.f32 	{%f149, %f150, %f151, %f152}, [%rd33+16];
	ld.global.v4.f32 	{%f153, %f154, %f155, %f156}, [%rd33];
	mov.u32 	%r48, %tid.x;
	shl.b32 	%r49, %r48, 1;
	and.b32  	%r50, %r49, 56;
	and.b32  	%r51, %r48, 192;
	or.b32  	%r52, %r50, %r51;
	shl.b32 	%r53, %r52, 2;
	add.s32 	%r54, %r90, %r53;
	ld.shared.v4.f32 	{%f157, %f158, %f159, %f160}, [%r54+512];
	ld.shared.v4.f32 	{%f161, %f162, %f163, %f164}, [%r54+528];
	shr.u32 	%r55, %r48, 1;
	and.b32  	%r56, %r55, 16;
	shl.b32 	%r57, %r48, 2;
	and.b32  	%r58, %r57, 12;
	or.b32  	%r59, %r56, %r58;
	shl.b32 	%r60, %r59, 2;
	add.s32 	%r61, %r89, %r60;
	ld.shared.v4.f32 	{%f165, %f166, %f167, %f168}, [%r61+128];
	fma.rn.f32 	%f169, %f566, %f574, %f638;
	fma.rn.f32 	%f170, %f566, %f573, %f637;
	fma.rn.f32 	%f171, %f566, %f572, %f636;
	fma.rn.f32 	%f172, %f566, %f571, %f635;
	fma.rn.f32 	%f173, %f565, %f574, %f634;
	fma.rn.f32 	%f174, %f565, %f573, %f633;
	fma.rn.f32 	%f175, %f565, %f572, %f632;
	fma.rn.f32 	%f176, %f565, %f571, %f631;
	fma.rn.f32 	%f177, %f564, %f574, %f630;
	fma.rn.f32 	%f178, %f564, %f573, %f629;
	fma.rn.f32 	%f179, %f564, %f572, %f628;
	fma.rn.f32 	%f180, %f564, %f571, %f627;
	fma.rn.f32 	%f181, %f563, %f574, %f626;
	fma.rn.f32 	%f182, %f563, %f573, %f625;
	fma.rn.f32 	%f183, %f563, %f572, %f624;
	fma.rn.f32 	%f184, %f563, %f571, %f623;
	fma.rn.f32 	%f185, %f567, %f574, %f622;
	fma.rn.f32 	%f186, %f567, %f573, %f621;
	fma.rn.f32 	%f187, %f567, %f572, %f620;
	fma.rn.f32 	%f188, %f567, %f571, %f619;
	fma.rn.f32 	%f189, %f568, %f574, %f618;
	fma.rn.f32 	%f190, %f568, %f573, %f617;
	fma.rn.f32 	%f191, %f568, %f572, %f607;
	fma.rn.f32 	%f192, %f568, %f571, %f608;
	fma.rn.f32 	%f193, %f569, %f574, %f609;
	fma.rn.f32 	%f194, %f569, %f573, %f610;
	fma.rn.f32 	%f195, %f569, %f572, %f611;
	fma.rn.f32 	%f196, %f569, %f571, %f612;
	fma.rn.f32 	%f197, %f570, %f574, %f613;
	fma.rn.f32 	%f198, %f570, %f573, %f614;
	fma.rn.f32 	%f199, %f570, %f572, %f615;
	fma.rn.f32 	%f200, %f570, %f571, %f616;
	ld.shared.v4.f32 	{%f201, %f202, %f203, %f204}, [%r54+1024];
	ld.shared.v4.f32 	{%f205, %f206, %f207, %f208}, [%r54+1040];
	ld.shared.v4.f32 	{%f209, %f210, %f211, %f212}, [%r61+256];
	fma.rn.f32 	%f213, %f157, %f165, %f169;
	fma.rn.f32 	%f214, %f157, %f166, %f170;
	fma.rn.f32 	%f215, %f157, %f167, %f171;
	fma.rn.f32 	%f216, %f157, %f168, %f172;
	fma.rn.f32 	%f217, %f158, %f165, %f173;
	fma.rn.f32 	%f218, %f158, %f166, %f174;
	fma.rn.f32 	%f219, %f158, %f167, %f175;
	fma.rn.f32 	%f220, %f158, %f168, %f176;
	fma.rn.f32 	%f221, %f159, %f165, %f177;
	fma.rn.f32 	%f222, %f159, %f166, %f178;
	fma.rn.f32 	%f223, %f159, %f167, %f179;
	fma.rn.f32 	%f224, %f159, %f168, %f180;
	fma.rn.f32 	%f225, %f160, %f165, %f181;
	fma.rn.f32 	%f226, %f160, %f166, %f182;
	fma.rn.f32 	%f227, %f160, %f167, %f183;
	fma.rn.f32 	%f228, %f160, %f168, %f184;
	fma.rn.f32 	%f229, %f161, %f165, %f185;
	fma.rn.f32 	%f230, %f161, %f166, %f186;
	fma.rn.f32 	%f231, %f161, %f167, %f187;
	fma.rn.f32 	%f232, %f161, %f168, %f188;
	fma.rn.f32 	%f233, %f162, %f165, %f189;
	fma.rn.f32 	%f234, %f162, %f166, %f190;
	fma.rn.f32 	%f235, %f162, %f167, %f191;
	fma.rn.f32 	%f236, %f162, %f168, %f192;
	fma.rn.f32 	%f237, %f163, %f165, %f193;
	fma.rn.f32 	%f238, %f163, %f166, %f194;
	fma.rn.f32 	%f239, %f163, %f167, %f195;
	fma.rn.f32 	%f240, %f163, %f168, %f196;
	fma.rn.f32 	%f241, %f164, %f165, %f197;
	fma.rn.f32 	%f242, %f164, %f166, %f198;
	fma.rn.f32 	%f243, %f164, %f167, %f199;
	fma.rn.f32 	%f244, %f164, %f168, %f200;
	ld.shared.v4.f32 	{%f245, %f246, %f247, %f248}, [%r54+1536];
	ld.shared.v4.f32 	{%f249, %f250, %f251, %f252}, [%r54+1552];
	ld.shared.v4.f32 	{%f253, %f254, %f255, %f256}, [%r61+384];
	fma.rn.f32 	%f257, %f201, %f209, %f213;
	fma.rn.f32 	%f258, %f201, %f210, %f214;
	fma.rn.f32 	%f259, %f201, %f211, %f215;
	fma.rn.f32 	%f260, %f201, %f212, %f216;
	fma.rn.f32 	%f261, %f202, %f209, %f217;
	fma.rn.f32 	%f262, %f202, %f210, %f218;
	fma.rn.f32 	%f263, %f202, %f211, %f219;
	fma.rn.f32 	%f264, %f202, %f212, %f220;
	fma.rn.f32 	%f265, %f203, %f209, %f221;
	fma.rn.f32 	%f266, %f203, %f210, %f222;
	fma.rn.f32 	%f267, %f203, %f211, %f223;
	fma.rn.f32 	%f268, %f203, %f212, %f224;
	fma.rn.f32 	%f269, %f204, %f209, %f225;
	fma.rn.f32 	%f270, %f204, %f210, %f226;
	fma.rn.f32 	%f271, %f204, %f211, %f227;
	fma.rn.f32 	%f272, %f204, %f212, %f228;
	fma.rn.f32 	%f273, %f205, %f209, %f229;
	fma.rn.f32 	%f274, %f205, %f210, %f230;
	fma.rn.f32 	%f275, %f205, %f211, %f231;
	fma.rn.f32 	%f276, %f205, %f212, %f232;
	fma.rn.f32 	%f277, %f206, %f209, %f233;
	fma.rn.f32 	%f278, %f206, %f210, %f234;
	fma.rn.f32 	%f279, %f206, %f211, %f235;
	fma.rn.f32 	%f280, %f206, %f212, %f236;
	fma.rn.f32 	%f281, %f207, %f209, %f237;
	fma.rn.f32 	%f282, %f207, %f210, %f238;
	fma.rn.f32 	%f283, %f207, %f211, %f239;
	fma.rn.f32 	%f284, %f207, %f212, %f240;
	fma.rn.f32 	%f285, %f208, %f209, %f241;
	fma.rn.f32 	%f286, %f208, %f210, %f242;
	fma.rn.f32 	%f287, %f208, %f211, %f243;
	fma.rn.f32 	%f288, %f208, %f212, %f244;
	ld.shared.v4.f32 	{%f289, %f290, %f291, %f292}, [%r54+2048];
	ld.shared.v4.f32 	{%f293, %f294, %f295, %f296}, [%r54+2064];
	ld.shared.v4.f32 	{%f297, %f298, %f299, %f300}, [%r61+512];
	fma.rn.f32 	%f301, %f245, %f253, %f257;
	fma.rn.f32 	%f302, %f245, %f254, %f258;
	fma.rn.f32 	%f303, %f245, %f255, %f259;
	fma.rn.f32 	%f304, %f245, %f256, %f260;
	fma.rn.f32 	%f305, %f246, %f253, %f261;
	fma.rn.f32 	%f306, %f246, %f254, %f262;
	fma.rn.f32 	%f307, %f246, %f255, %f263;
	fma.rn.f32 	%f308, %f246, %f256, %f264;
	fma.rn.f32 	%f309, %f247, %f253, %f265;
	fma.rn.f32 	%f310, %f247, %f254, %f266;
	fma.rn.f32 	%f311, %f247, %f255, %f267;
	fma.rn.f32 	%f312, %f247, %f256, %f268;
	fma.rn.f32 	%f313, %f248, %f253, %f269;
	fma.rn.f32 	%f314, %f248, %f254, %f270;
	fma.rn.f32 	%f315, %f248, %f255, %f271;
	fma.rn.f32 	%f316, %f248, %f256, %f272;
	fma.rn.f32 	%f317, %f249, %f253, %f273;
	fma.rn.f32 	%f318, %f249, %f254, %f274;
	fma.rn.f32 	%f319, %f249, %f255, %f275;
	fma.rn.f32 	%f320, %f249, %f256, %f276;
	fma.rn.f32 	%f321, %f250, %f253, %f277;
	fma.rn.f32 	%f322, %f250, %f254, %f278;
	fma.rn.f32 	%f323, %f250, %f255, %f279;
	fma.rn.f32 	%f324, %f250, %f256, %f280;
	fma.rn.f32 	%f325, %f251, %f253, %f281;
	fma.rn.f32 	%f326, %f251, %f254, %f282;
	fma.rn.f32 	%f327, %f251, %f255, %f283;
	fma.rn.f32 	%f328, %f251, %f256, %f284;
	fma.rn.f32 	%f329, %f252, %f253, %f285;
	fma.rn.f32 	%f330, %f252, %f254, %f286;
	fma.rn.f32 	%f331, %f252, %f255, %f287;
	fma.rn.f32 	%f332, %f252, %f256, %f288;
	ld.shared.v4.f32 	{%f333, %f334, %f335, %f336}, [%r54+2560];
	ld.shared.v4.f32 	{%f337, %f338, %f339, %f340}, [%r54+2576];
	ld.shared.v4.f32 	{%f341, %f342, %f343, %f344}, [%r61+640];
	fma.rn.f32 	%f345, %f289, %f297, %f301;
	fma.rn.f32 	%f346, %f289, %f298, %f302;
	fma.rn.f32 	%f347, %f289, %f299, %f303;
	fma.rn.f32 	%f348, %f289, %f300, %f304;
	fma.rn.f32 	%f349, %f290, %f297, %f305;
	fma.rn.f32 	%f350, %f290, %f298, %f306;
	fma.rn.f32 	%f351, %f290, %f299, %f307;
	fma.rn.f32 	%f352, %f290, %f300, %f308;
	fma.rn.f32 	%f353, %f291, %f297, %f309;
	fma.rn.f32 	%f354, %f291, %f298, %f310;
	fma.rn.f32 	%f355, %f291, %f299, %f311;
	fma.rn.f32 	%f356, %f291, %f300, %f312;
	fma.rn.f32 	%f357, %f292, %f297, %f313;
	fma.rn.f32 	%f358, %f292, %f298, %f314;
	fma.rn.f32 	%f359, %f292, %f299, %f315;
	fma.rn.f32 	%f360, %f292, %f300, %f316;
	fma.rn.f32 	%f361, %f293, %f297, %f317;
	fma.rn.f32 	%f362, %f293, %f298, %f318;
	fma.rn.f32 	%f363, %f293, %f299, %f319;
	fma.rn.f32 	%f364, %f293, %f300, %f320;
	fma.rn.f32 	%f365, %f294, %f297, %f321;
	fma.rn.f32 	%f366, %f294, %f298, %f322;
	fma.rn.f32 	%f367, %f294, %f299, %f323;
	fma.rn.f32 	%f368, %f294, %f300, %f324;
	fma.rn.f32 	%f369, %f295, %f297, %f325;
	fma.rn.f32 	%f370, %f295, %f298, %f326;
	fma.rn.f32 	%f371, %f295, %f299, %f327;
	fma.rn.f32 	%f372, %f295, %f300, %f328;
	fma.rn.f32 	%f373, %f296, %f297, %f329;
	fma.rn.f32 	%f374, %f296, %f298, %f330;
	fma.rn.f32 	%f375, %f296, %f299, %f331;
	fma.rn.f32 	%f376, %f296, %f300, %f332;
	ld.shared.v4.f32 	{%f377, %f378, %f379, %f380}, [%r54+3072];
	ld.shared.v4.f32 	{%f381, %f382, %f383, %f384}, [%r54+3088];
	ld.shared.v4.f32 	{%f385, %f386, %f387, %f388}, [%r61+768];
	fma.rn.f32 	%f389, %f333, %f341, %f345;
	fma.rn.f32 	%f390, %f333, %f342, %f346;
	fma.rn.f32 	%f391, %f333, %f343, %f347;
	fma.rn.f32 	%f392, %f333, %f344, %f348;
	fma.rn.f32 	%f393, %f334, %f341, %f349;
	fma.rn.f32 	%f394, %f334, %f342, %f350;
	fma.rn.f32 	%f395, %f334, %f343, %f351;
	fma.rn.f32 	%f396, %f334, %f344, %f352;
	fma.rn.f32 	%f397, %f335, %f341, %f353;
	fma.rn.f32 	%f398, %f335, %f342, %f354;
	fma.rn.f32 	%f399, %f335, %f343, %f355;
	fma.rn.f32 	%f400, %f335, %f344, %f356;
	fma.rn.f32 	%f401, %f336, %f341, %f357;
	fma.rn.f32 	%f402, %f336, %f342, %f358;
	fma.rn.f32 	%f403, %f336, %f343, %f359;
	fma.rn.f32 	%f404, %f336, %f344, %f360;
	fma.rn.f32 	%f405, %f337, %f341, %f361;
	fma.rn.f32 	%f406, %f337, %f342, %f362;
	fma.rn.f32 	%f407, %f337, %f343, %f363;
	fma.rn.f32 	%f408, %f337, %f344, %f364;
	fma.rn.f32 	%f409, %f338, %f341, %f365;
	fma.rn.f32 	%f410, %f338, %f342, %f366;
	fma.rn.f32 	%f411, %f338, %f343, %f367;
	fma.rn.f32 	%f412, %f338, %f344, %f368;
	fma.rn.f32 	%f413, %f339, %f341, %f369;
	fma.rn.f32 	%f414, %f339, %f342, %f370;
	fma.rn.f32 	%f415, %f339, %f343, %f371;
	fma.rn.f32 	%f416, %f339, %f344, %f372;
	fma.rn.f32 	%f417, %f340, %f341, %f373;
	fma.rn.f32 	%f418, %f340, %f342, %f374;
	fma.rn.f32 	%f419, %f340, %f343, %f375;
	fma.rn.f32 	%f420, %f340, %f344, %f376;
	ld.shared.v4.f32 	{%f421, %f422, %f423, %f424}, [%r54+3584];
	ld.shared.v4.f32 	{%f425, %f426, %f427, %f428}, [%r54+3600];
	ld.shared.v4.f32 	{%f429, %f430, %f431, %f432}, [%r61+896];
	fma.rn.f32 	%f433, %f377, %f385, %f389;
	fma.rn.f32 	%f434, %f377, %f386, %f390;
	fma.rn.f32 	%f435, %f377, %f387, %f391;
	fma.rn.f32 	%f436, %f377, %f388, %f392;
	fma.rn.f32 	%f437, %f378, %f385, %f393;
	fma.rn.f32 	%f438, %f378, %f386, %f394;
	fma.rn.f32 	%f439, %f378, %f387, %f395;
	fma.rn.f32 	%f440, %f378, %f388, %f396;
	fma.rn.f32 	%f441, %f379, %f385, %f397;
	fma.rn.f32 	%f442, %f379, %f386, %f398;
	fma.rn.f32 	%f443, %f379, %f387, %f399;
	fma.rn.f32 	%f444, %f379, %f388, %f400;
	fma.rn.f32 	%f445, %f380, %f385, %f401;
	fma.rn.f32 	%f446, %f380, %f386, %f402;
	fma.rn.f32 	%f447, %f380, %f387, %f403;
	fma.rn.f32 	%f448, %f380, %f388, %f404;
	fma.rn.f32 	%f449, %f381, %f385, %f405;
	fma.rn.f32 	%f450, %f381, %f386, %f406;
	fma.rn.f32 	%f451, %f381, %f387, %f407;
	fma.rn.f32 	%f452, %f381, %f388, %f408;
	fma.rn.f32 	%f453, %f382, %f385, %f409;
	fma.rn.f32 	%f454, %f382, %f386, %f410;
	fma.rn.f32 	%f455, %f382, %f387, %f411;
	fma.rn.f32 	%f456, %f382, %f388, %f412;
	fma.rn.f32 	%f457, %f383, %f385, %f413;
	fma.rn.f32 	%f458, %f383, %f386, %f414;
	fma.rn.f32 	%f459, %f383, %f387, %f415;
	fma.rn.f32 	%f460, %f383, %f388, %f416;
	fma.rn.f32 	%f461, %f384, %f385, %f417;
	fma.rn.f32 	%f462, %f384, %f386, %f418;
	fma.rn.f32 	%f463, %f384, %f387, %f419;
	fma.rn.f32 	%f464, %f384, %f388, %f420;
	fma.rn.f32 	%f638, %f421, %f429, %f433;
	fma.rn.f32 	%f637, %f421, %f430, %f434;
	fma.rn.f32 	%f636, %f421, %f431, %f435;
	fma.rn.f32 	%f635, %f421, %f432, %f436;
	fma.rn.f32 	%f634, %f422, %f429, %f437;
	fma.rn.f32 	%f633, %f422, %f430, %f438;
	fma.rn.f32 	%f632, %f422, %f431, %f439;
	fma.rn.f32 	%f631, %f422, %f432, %f440;
	fma.rn.f32 	%f630, %f423, %f429, %f441;
	fma.rn.f32 	%f629, %f423, %f430, %f442;
	fma.rn.f32 	%f628, %f423, %f431, %f443;
	fma.rn.f32 	%f627, %f423, %f432, %f444;
	fma.rn.f32 	%f626, %f424, %f429, %f445;
	fma.rn.f32 	%f625, %f424, %f430, %f446;
	fma.rn.f32 	%f624, %f424, %f431, %f447;
	fma.rn.f32 	%f623, %f424, %f432, %f448;
	fma.rn.f32 	%f622, %f425, %f429, %f449;
	fma.rn.f32 	%f621, %f425, %f430, %f450;
	fma.rn.f32 	%f620, %f425, %f431, %f451;
	fma.rn.f32 	%f619, %f425, %f432, %f452;
	fma.rn.f32 	%f618, %f426, %f429, %f453;
	fma.rn.f32 	%f617, %f426, %f430, %f454;
	fma.rn.f32 	%f607, %f426, %f431, %f455;
	fma.rn.f32 	%f608, %f426, %f432, %f456;
	fma.rn.f32 	%f609, %f427, %f429, %f457;
	fma.rn.f32 	%f610, %f427, %f430, %f458;
	fma.rn.f32 	%f611, %f427, %f431, %f459;
	fma.rn.f32 	%f612, %f427, %f432, %f460;
	fma.rn.f32 	%f613, %f428, %f429, %f461;
	fma.rn.f32 	%f614, %f428, %f430, %f462;
	fma.rn.f32 	%f615, %f428, %f431, %f463;
	fma.rn.f32 	%f616, %f428, %f432, %f464;
	shl.b32 	%r62, %r88, 12;
	not.b32 	%r63, %r62;
	and.b32  	%r64, %r63, 4096;
	mov.u32 	%r65, _ZZ10sgemm_talliiiPfS_S_ffE3sAB;
	add.s32 	%r90, %r65, %r64;
	shl.b32 	%r66, %r88, 10;
	not.b32 	%r67, %r66;
	and.b32  	%r68, %r67, 1024;
	add.s32 	%r69, %r65, %r68;
	add.s32 	%r89, %r69, 8192;
	add.s32 	%r70, %r3, %r64;
	st.shared.v4.f32 	[%r70], {%f153, %f154, %f155, %f156};
	st.shared.v4.f32 	[%r70+16], {%f149, %f150, %f151, %f152};
	add.s32 	%r71, %r4, %r68;
	st.shared.v2.f32 	[%r71], {%f147, %f148};
	bar.sync 	0;
	add.s32 	%r72, %r8, %r64;
	ld.shared.v4.f32 	{%f566, %f565, %f564, %f563}, [%r72];
	ld.shared.v4.f32 	{%f567, %f568, %f569, %f570}, [%r72+16];
	add.s32 	%r73, %r7, %r68;
	ld.shared.v4.f32 	{%f574, %f573, %f572, %f571}, [%r73];
	add.s32 	%r91, %r91, 8;
	add.s32 	%r88, %r88, 1;
	setp.lt.s32 	%p2, %r91, %r19;
	@%p2 bra 	$L__BB0_2;
$L__BB0_3:
	ld.param.f32 	%f562, [_Z10sgemm_talliiiPfS_S_ff_param_7];
	ld.param.f32 	%f561, [_Z10sgemm_talliiiPfS_S_ff_param_6];
	ld.param.u64 	%rd32, [_Z10sgemm_talliiiPfS_S_ff_param_5];
	cvta.to.global.u64 	%rd22, %rd32;
	mov.u32 	%r74, %tid.x;
	shl.b32 	%r75, %r74, 1;
	and.b32  	%r76, %r75, 56;
	and.b32  	%r77, %r74, 192;
	or.b32  	%r78, %r76, %r77;
	add.s32 	%r79, %r78, %r1;
	cvt.u64.u32 	%rd23, %r79;
	shr.u32 	%r80, %r74, 1;
	and.b32  	%r81, %r80, 16;
	shl.b32 	%r82, %r74, 2;
	and.b32  	%r83, %r82, 12;
	or.b32  	%r84, %r81, %r83;
	add.s32 	%r85, %r84, %r2;
	mul.lo.s32 	%r86, %r85, %r17;
	cvt.s64.s32 	%rd24, %r86;
	add.s64 	%rd25, %rd24, %rd23;
	shl.b64 	%rd26, %rd25, 2;
	add.s64 	%rd27, %rd22, %rd26;
	ld.global.v4.f32 	{%f465, %f466, %f467, %f468}, [%rd27];
	ld.global.v4.f32 	{%f469, %f470, %f471, %f472}, [%rd27+16];
	mul.wide.s32 	%rd28, %r17, 4;
	add.s64 	%rd29, %rd27, %rd28;
	ld.global.v4.f32 	{%f473, %f474, %f475, %f476}, [%rd29];
	ld.global.v4.f32 	{%f477, %f478, %f479, %f480}, [%rd29+16];
	add.s64 	%rd30, %rd29, %rd28;
	ld.global.v4.f32 	{%f481, %f482, %f483, %f484}, [%rd30];
	ld.global.v4.f32 	{%f485, %f486, %f487, %f488}, [%rd30+16];
	add.s64 	%rd31, %rd30, %rd28;
	ld.global.v4.f32 	{%f489, %f490, %f491, %f492}, [%rd31];
	ld.global.v4.f32 	{%f493, %f494, %f495, %f496}, [%rd31+16];
	mul.f32 	%f497, %f562, %f465;
	fma.rn.f32 	%f498, %f561, %f638, %f497;
	mul.f32 	%f499, %f562, %f466;
	fma.rn.f32 	%f500, %f561, %f634, %f499;
	mul.f32 	%f501, %f562, %f467;
	fma.rn.f32 	%f502, %f561, %f630, %f501;
	mul.f32 	%f503, %f562, %f468;
	fma.rn.f32 	%f504, %f561, %f626, %f503;
	mul.f32 	%f505, %f562, %f469;
	fma.rn.f32 	%f506, %f561, %f622, %f505;
	mul.f32 	%f507, %f562, %f470;
	fma.rn.f32 	%f508, %f561, %f618, %f507;
	mul.f32 	%f509, %f562, %f471;
	fma.rn.f32 	%f510, %f561, %f609, %f509;
	mul.f32 	%f511, %f562, %f472;
	fma.rn.f32 	%f512, %f561, %f613, %f511;
	mul.f32 	%f513, %f562, %f473;
	fma.rn.f32 	%f514, %f561, %f637, %f513;
	mul.f32 	%f515, %f562, %f474;
	fma.rn.f32 	%f516, %f561, %f633, %f515;
	mul.f32 	%f517, %f562, %f475;
	fma.rn.f32 	%f518, %f561, %f629, %f517;
	mul.f32 	%f519, %f562, %f476;
	fma.rn.f32 	%f520, %f561, %f625, %f519;
	mul.f32 	%f521, %f562, %f477;
	fma.rn.f32 	%f522, %f561, %f621, %f521;
	mul.f32 	%f523, %f562, %f478;
	fma.rn.f32 	%f524, %f561, %f617, %f523;
	mul.f32 	%f525, %f562, %f479;
	fma.rn.f32 	%f526, %f561, %f610, %f525;
	mul.f32 	%f527, %f562, %f480;
	fma.rn.f32 	%f528, %f561, %f614, %f527;
	mul.f32 	%f529, %f562, %f481;
	fma.rn.f32 	%f530, %f561, %f636, %f529;
	mul.f32 	%f531, %f562, %f482;
	fma.rn.f32 	%f532, %f561, %f632, %f531;
	mul.f32 	%f533, %f562, %f483;
	fma.rn.f32 	%f534, %f561, %f628, %f533;
	mul.f32 	%f535, %f562, %f484;
	fma.rn.f32 	%f536, %f561, %f624, %f535;
	mul.f32 	%f537, %f562, %f485;
	fma.rn.f32 	%f538, %f561, %f620, %f537;
	mul.f32 	%f539, %f562, %f486;
	fma.rn.f32 	%f540, %f561, %f607, %f539;
	mul.f32 	%f541, %f562, %f487;
	fma.rn.f32 	%f542, %f561, %f611, %f541;
	mul.f32 	%f543, %f562, %f488;
	fma.rn.f32 	%f544, %f561, %f615, %f543;
	mul.f32 	%f545, %f562, %f489;
	fma.rn.f32 	%f546, %f561, %f635, %f545;
	mul.f32 	%f547, %f562, %f490;
	fma.rn.f32 	%f548, %f561, %f631, %f547;
	mul.f32 	%f549, %f562, %f491;
	fma.rn.f32 	%f550, %f561, %f627, %f549;
	mul.f32 	%f551, %f562, %f492;
	fma.rn.f32 	%f552, %f561, %f623, %f551;
	mul.f32 	%f553, %f562, %f493;
	fma.rn.f32 	%f554, %f561, %f619, %f553;
	mul.f32 	%f555, %f562, %f494;
	fma.rn.f32 	%f556, %f561, %f608, %f555;
	mul.f32 	%f557, %f562, %f495;
	fma.rn.f32 	%f558, %f561, %f612, %f557;
	mul.f32 	%f559, %f562, %f496;
	fma.rn.f32 	%f560, %f561, %f616, %f559;
	st.global.v4.f32 	[%rd27], {%f498, %f500, %f502, %f504};
	st.global.v4.f32 	[%rd27+16], {%f506, %f508, %f510, %f512};
	st.global.v4.f32 	[%rd29], {%f514, %f516, %f518, %f520};
	st.global.v4.f32 	[%rd29+16], {%f522, %f524, %f526, %f528};
	st.global.v4.f32 	[%rd30], {%f530, %f532, %f534, %f536};
	st.global.v4.f32 	[%rd30+16], {%f538, %f540, %f542, %f544};
	st.global.v4.f32 	[%rd31], {%f546, %f548, %f550, %f552};
	st.global.v4.f32 	[%rd31+16], {%f554, %f556, %f558, %f560};
	ret;

}


// ===== COMPILED SASS (sm_100) =====

	.target	sm_100

	.elftype	@"ET_EXEC"


//--------------------- .note.nv.tkinfo           --------------------------
	.section	.note.nv.tkinfo,"",@"SHT_NOTE"
	.sectionflags	@"SHF_NOTE_NV_TKINFO"
	.tkinfo
        /*0018*/ 	.word	0x00000002
        /*0030*/ 	.string	""
        /*0030*/ 	.string	"ptxas"
        /*0030*/ 	.string	"Cuda compilation tools, release 13.0, V13.0.88"
        /*0030*/ 	.string	"Build cuda_13.0.r13.0/compiler.36424714_0"
        /*0030*/ 	.string	"-arch sm_100 -m 64 "



//--------------------- .note.nv.cuinfo           --------------------------
	.section	.note.nv.cuinfo,"",@"SHT_NOTE"
	.sectionflags	@"SHF_NOTE_NV_CUINFO"
        /*0018*/ 	.short	0x0002
        /*001a*/ 	.short	0x0064
        /*001c*/ 	.short	0x0082
	.zero		2


//--------------------- .nv.info                  --------------------------
	.section	.nv.info,"",@"SHT_CUDA_INFO"
	.align	4


	//----- nvinfo : EIATTR_REGCOUNT
	.align		4
        /*0000*/ 	.byte	0x04, 0x2f
        /*0002*/ 	.short	(.L_1 - .L_0)
	.align		4
.L_0:
        /*0004*/ 	.word	index@(_Z10sgemm_talliiiPfS_S_ff)
        /*0008*/ 	.word	0x00000049


	//----- nvinfo : EIATTR_FRAME_SIZE
	.align		4
.L_1:
        /*000c*/ 	.byte	0x04, 0x11
        /*000e*/ 	.short	(.L_3 - .L_2)
	.align		4
.L_2:
        /*0010*/ 	.word	index@($__internal_0_$__cuda_sm20_div_u16)
        /*0014*/ 	.word	0x00000000


	//----- nvinfo : EIATTR_FRAME_SIZE
	.align		4
.L_3:
        /*0018*/ 	.byte	0x04, 0x11
        /*001a*/ 	.short	(.L_5 - .L_4)
	.align		4
.L_4:
        /*001c*/ 	.word	index@(_Z10sgemm_talliiiPfS_S_ff)
        /*0020*/ 	.word	0x00000000


	//----- nvinfo : EIATTR_MIN_STACK_SIZE
	.align		4
.L_5:
        /*0024*/ 	.byte	0x04, 0x12
        /*0026*/ 	.short	(.L_7 - .L_6)
	.align		4
.L_6:
        /*0028*/ 	.word	index@(_Z10sgemm_talliiiPfS_S_ff)
        /*002c*/ 	.word	0x00000000
.L_7:


//--------------------- .nv.compat                --------------------------
	.section	.nv.compat,"",@"SHT_CUDA_COMPAT_INFO"
	.align	4
        /*0000*/ 	.byte	0x02, 0x09, 0x00, 0x00, 0x02, 0x02, 0x01, 0x00, 0x02, 0x05, 0x05, 0x00, 0x03, 0x07, 0x01, 0x01
        /*0010*/ 	.byte	0x02, 0x03, 0x00, 0x00, 0x02, 0x06, 0x01, 0x00, 0x04, 0x0b, 0x08, 0x00, 0x01, 0x00, 0x00, 0x00
        /*0020*/ 	.byte	0x00, 0x00, 0x00, 0x00


//--------------------- .nv.info._Z10sgemm_talliiiPfS_S_ff --------------------------
	.section	.nv.info._Z10sgemm_talliiiPfS_S_ff,"",@"SHT_CUDA_INFO"
	.sectionflags	@""
	.align	4


	//----- nvinfo : EIATTR_CUDA_API_VERSION
	.align		4
        /*0000*/ 	.byte	0x04, 0x37
        /*0002*/ 	.short	(.L_9 - .L_8)
.L_8:
        /*0004*/ 	.word	0x00000082


	//----- nvinfo : EIATTR_KPARAM_INFO
	.align		4
.L_9:
        /*0008*/ 	.byte	0x04, 0x17
        /*000a*/ 	.short	(.L_11 - .L_10)
.L_10:
        /*000c*/ 	.word	0x00000000
        /*0010*/ 	.short	0x0007
        /*0012*/ 	.short	0x002c
        /*0014*/ 	.byte	0x00, 0xf0, 0x11, 0x00


	//----- nvinfo : EIATTR_KPARAM_INFO
	.align		4
.L_11:
        /*0018*/ 	.byte	0x04, 0x17
        /*001a*/ 	.short	(.L_13 - .L_12)
.L_12:
        /*001c*/ 	.word	0x00000000
        /*0020*/ 	.short	0x0006
        /*0022*/ 	.short	0x0028
        /*0024*/ 	.byte	0x00, 0xf0, 0x11, 0x00


	//----- nvinfo : EIATTR_KPARAM_INFO
	.align		4
.L_13:
        /*0028*/ 	.byte	0x04, 0x17
        /*002a*/ 	.short	(.L_15 - .L_14)
.L_14:
        /*002c*/ 	.word	0x00000000
        /*0030*/ 	.short	0x0005
        /*0032*/ 	.short	0x0020
        /*0034*/ 	.byte	0x00, 0xf5, 0x21, 0x00


	//----- nvinfo : EIATTR_KPARAM_INFO
	.align		4
.L_15:
        /*0038*/ 	.byte	0x04, 0x17
        /*003a*/ 	.short	(.L_17 - .L_16)
.L_16:
        /*003c*/ 	.word	0x00000000
        /*0040*/ 	.short	0x0004
        /*0042*/ 	.short	0x0018
        /*0044*/ 	.byte	0x00, 0xf5, 0x21, 0x00


	//----- nvinfo : EIATTR_KPARAM_INFO
	.align		4
.L_17:
        /*0048*/ 	.byte	0x04, 0x17
        /*004a*/ 	.short	(.L_19 - .L_18)
.L_18:
        /*004c*/ 	.word	0x00000000
        /*0050*/ 	.short	0x0003
        /*0052*/ 	.short	0x0010
        /*0054*/ 	.byte	0x00, 0xf5, 0x21, 0x00


	//----- nvinfo : EIATTR_KPARAM_INFO
	.align		4
.L_19:
        /*0058*/ 	.byte	0x04, 0x17
        /*005a*/ 	.short	(.L_21 - .L_20)
.L_20:
        /*005c*/ 	.word	0x00000000
        /*0060*/ 	.short	0x0002
        /*0062*/ 	.short	0x0008
        /*0064*/ 	.byte	0x00, 0xf0, 0x11, 0x00


	//----- nvinfo : EIATTR_KPARAM_INFO
	.align		4
.L_21:
        /*0068*/ 	.byte	0x04, 0x17
        /*006a*/ 	.short	(.L_23 - .L_22)
.L_22:
        /*006c*/ 	.word	0x00000000
        /*0070*/ 	.short	0x0001
        /*0072*/ 	.short	0x0004
        /*0074*/ 	.byte	0x00, 0xf0, 0x11, 0x00


	//----- nvinfo : EIATTR_KPARAM_INFO
	.align		4
.L_23:
        /*0078*/ 	.byte	0x04, 0x17
        /*007a*/ 	.short	(.L_25 - .L_24)
.L_24:
        /*007c*/ 	.word	0x00000000
        /*0080*/ 	.short	0x0000
        /*0082*/ 	.short	0x0000
        /*0084*/ 	.byte	0x00, 0xf0, 0x11, 0x00


	//----- nvinfo : EIATTR_SPARSE_MMA_MASK
	.align		4
.L_25:
        /*0088*/ 	.byte	0x03, 0x50
        /*008a*/ 	.short	0x0000


	//----- nvinfo : EIATTR_MAXREG_COUNT
	.align		4
        /*008c*/ 	.byte	0x03, 0x1b
        /*008e*/ 	.short	0x00ff


	//----- nvinfo : EIATTR_NUM_BARRIERS
	.align		4
        /*0090*/ 	.byte	0x02, 0x4c
        /*0092*/ 	.byte	0x01
	.zero		1


	//----- nvinfo : EIATTR_MERCURY_ISA_VERSION
	.align		4
        /*0094*/ 	.byte	0x03, 0x5f
        /*0096*/ 	.short	0x0101


	//----- nvinfo : EIATTR_VRC_CTA_INIT_COUNT
	.align		4
        /*0098*/ 	.byte	0x02, 0x4a
	.zero		1
	.zero		1


	//----- nvinfo : EIATTR_EXIT_INSTR_OFFSETS
	.align		4
        /*009c*/ 	.byte	0x04, 0x1c
        /*009e*/ 	.short	(.L_27 - .L_26)


	//   ....[0]....
.L_26:
        /*00a0*/ 	.word	0x000021c0


	//----- nvinfo : EIATTR_MAX_THREADS
	.align		4
.L_27:
        /*00a4*/ 	.byte	0x04, 0x05
        /*00a6*/ 	.short	(.L_29 - .L_28)
.L_28:
        /*00a8*/ 	.word	0x00000100
        /*00ac*/ 	.word	0x00000001
        /*00b0*/ 	.word	0x00000001


	//----- nvinfo : EIATTR_CRS_STACK_SIZE
	.align		4
.L_29:
        /*00b4*/ 	.byte	0x04, 0x1e
        /*00b6*/ 	.short	(.L_31 - .L_30)
.L_30:
        /*00b8*/ 	.word	0x00000000


	//----- nvinfo : EIATTR_CBANK_PARAM_SIZE
	.align		4
.L_31:
        /*00bc*/ 	.byte	0x03, 0x19
        /*00be*/ 	.short	0x0030


	//----- nvinfo : EIATTR_PARAM_CBANK
	.align		4
        /*00c0*/ 	.byte	0x04, 0x0a
        /*00c2*/ 	.short	(.L_33 - .L_32)
	.align		4
.L_32:
        /*00c4*/ 	.word	index@(.nv.constant0._Z10sgemm_talliiiPfS_S_ff)
        /*00c8*/ 	.short	0x0380
        /*00ca*/ 	.short	0x0030


	//----- nvinfo : EIATTR_SW_WAR
	.align		4
.L_33:
        /*00cc*/ 	.byte	0x04, 0x36
        /*00ce*/ 	.short	(.L_35 - .L_34)
.L_34:
        /*00d0*/ 	.word	0x00000008
.L_35:


//--------------------- .nv.callgraph             --------------------------
	.section	.nv.callgraph,"",@"SHT_CUDA_CALLGRAPH"
	.align	4
	.sectionentsize	8
	.align		4
        /*0000*/ 	.word	0x00000000
	.align		4
        /*0004*/ 	.word	0xffffffff
	.align		4
        /*0008*/ 	.word	0x00000000
	.align		4
        /*000c*/ 	.word	0xfffffffe
	.align		4
        /*0010*/ 	.word	0x00000000
	.align		4
        /*0014*/ 	.word	0xfffffffd
	.align		4
        /*0018*/ 	.word	0x00000000
	.align		4
        /*001c*/ 	.word	0xfffffffc


//--------------------- .text._Z10sgemm_talliiiPfS_S_ff --------------------------
	.section	.text._Z10sgemm_talliiiPfS_S_ff,"ax",@progbits
	.align	128
        .global         _Z10sgemm_talliiiPfS_S_ff
        .type           _Z10sgemm_talliiiPfS_S_ff,@function
        .size           _Z10sgemm_talliiiPfS_S_ff,(.L_x_3 - _Z10sgemm_talliiiPfS_S_ff)
        .other          _Z10sgemm_talliiiPfS_S_ff,@"STO_CUDA_ENTRY STV_DEFAULT"
_Z10sgemm_talliiiPfS_S_ff:
.text._Z10sgemm_talliiiPfS_S_ff:
[----:B------:R-:W-:Y:S01]  /*0000*/  LDC R1, c[0x0][0x37c] ;  /* 0x0000df00ff017b82 */ /* 0x000fe20000000800 */
[----:B------:R-:W0:Y:S07]  /*0010*/  LDCU UR4, c[0x0][0x360] ;  /* 0x00006c00ff0477ac */ /* 0x000e2e0008000800 */
[----:B------:R-:W1:Y:S01]  /*0020*/  S2UR UR6, SR_CTAID.X ;  /* 0x00000000000679c3 */ /* 0x000e620000002500 */
[----:B------:R-:W-:Y:S01]  /*0030*/  HFMA2 R7, -RZ, RZ, 0, 6.103515625e-05 ;  /* 0x00000400ff077431 */ /* 0x000fe200000001ff */
[----:B------:R-:W-:Y:S01]  /*0040*/  MOV R9, 0xc0 ;  /* 0x000000c000097802 */ /* 0x000fe20000000f00 */
[----:B------:R-:W2:Y:S05]  /*0050*/  LDCU.64 UR12, c[0x0][0x358] ;  /* 0x00006b00ff0c77ac */ /* 0x000eaa0008000a00 */
[----:B------:R-:W3:Y:S01]  /*0060*/  S2UR UR7, SR_CTAID.Y ;  /* 0x00000000000779c3 */ /* 0x000ee20000002600 */
[----:B0-----:R-:W-:-:S06]  /*0070*/  ULOP3.LUT UR5, UR4, 0xffff, URZ, 0xc0, !UPT ;  /* 0x0000ffff04057892 */ /* 0x001fcc000f8ec0ff */
[----:B------:R-:W-:Y:S01]  /*0080*/  MOV R8, UR5 ;  /* 0x0000000500087c02 */ /* 0x000fe20008000f00 */
[----:B-1----:R-:W-:Y:S02]  /*0090*/  USHF.L.U32 UR6, UR6, 0x7, URZ ;  /* 0x0000000706067899 */ /* 0x002fe400080006ff */
[----:B--23--:R-:W-:-:S12]  /*00a0*/  USHF.L.U32 UR7, UR7, 0x5, URZ ;  /* 0x0000000507077899 */ /* 0x00cfd800080006ff */
[----:B------:R-:W-:Y:S05]  /*00b0*/  CALL.REL.NOINC `($__internal_0_$__cuda_sm20_div_u16) ;  /* 0x0000002000447944 */ /* 0x000fea0003c00000 */
[----:B------:R-:W0:Y:S01]  /*00c0*/  S2R R39, SR_TID.X ;  /* 0x0000000000277919 */ /* 0x000e220000002100 */
[----:B------:R-:W-:Y:S01]  /*00d0*/  HFMA2 R7, -RZ, RZ, 0, 7.62939453125e-06 ;  /* 0x00000080ff077431 */ /* 0x000fe200000001ff */
[----:B------:R-:W-:Y:S02]  /*00e0*/  MOV R0, R8 ;  /* 0x0000000800007202 */ /* 0x000fe40000000f00 */
[----:B------:R-:W-:Y:S02]  /*00f0*/  LOP3.LUT R8, R8, 0xffff, RZ, 0xc0, !PT ;  /* 0x0000ffff08087812 */ /* 0x000fe400078ec0ff */
[----:B------:R-:W-:-:S07]  /*0100*/  MOV R9, 0x120 ;  /* 0x0000012000097802 */ /* 0x000fce0000000f00 */
[----:B0-----:R-:W-:Y:S05]  /*0110*/  CALL.REL.NOINC `($__internal_0_$__cuda_sm20_div_u16) ;  /* 0x00000020002c7944 */ /* 0x001fea0003c00000 */
[----:B------:R-:W-:Y:S02]  /*0120*/  MOV R4, R8 ;  /* 0x0000000800047202 */ /* 0x000fe40000000f00 */
[----:B------:R-:W-:Y:S02]  /*0130*/  LOP3.LUT R8, R8, 0xffff, RZ, 0xc0, !PT ;  /* 0x0000ffff08087812 */ /* 0x000fe400078ec0ff */
[----:B------:R-:W-:Y:S02]  /*0140*/  LOP3.LUT R7, R39, 0xffff, RZ, 0xc0, !PT ;  /* 0x0000ffff27077812 */ /* 0x000fe400078ec0ff */
[----:B------:R-:W-:-:S07]  /*0150*/  MOV R9, 0x170 ;  /* 0x0000017000097802 */ /* 0x000fce0000000f00 */
[----:B------:R-:W-:Y:S05]  /*0160*/  CALL.REL.NOINC `($__internal_0_$__cuda_sm20_div_u16) ;  /* 0x0000002000187944 */ /* 0x000fea0003c00000 */
[----:B------:R-:W-:Y:S01]  /*0170*/  PRMT R2, R4, 0x9910, RZ ;  /* 0x0000991004027816 */ /* 0x000fe200000000ff */
[----:B------:R-:W0:Y:S01]  /*0180*/  LDCU UR5, c[0x0][0x380] ;  /* 0x00007000ff0577ac */ /* 0x000e220008000800 */
[C---:B------:R-:W-:Y:S01]  /*0190*/  PRMT R3, R8.reuse, 0x9910, RZ ;  /* 0x0000991008037816 */ /* 0x040fe200000000ff */
[----:B------:R-:W-:Y:S01]  /*01a0*/  HFMA2 R7, -RZ, RZ, 0, 1.52587890625e-05 ;  /* 0x00000100ff077431 */ /* 0x000fe200000001ff */
[----:B------:R-:W-:Y:S01]  /*01b0*/  LOP3.LUT R5, R8, 0xffff, RZ, 0xc0, !PT ;  /* 0x0000ffff08057812 */ /* 0x000fe200078ec0ff */
[----:B------:R-:W1:Y:S01]  /*01c0*/  LDCU.64 UR8, c[0x0][0x390] ;  /* 0x00007200ff0877ac */ /* 0x000e620008000a00 */
[----:B------:R-:W-:Y:S01]  /*01d0*/  MOV R9, 0x2d0 ;  /* 0x000002d000097802 */ /* 0x000fe20000000f00 */
[----:B------:R-:W-:Y:S01]  /*01e0*/  IMAD R2, R2, R3, RZ ;  /* 0x0000000302027224 */ /* 0x000fe200078e02ff */
[----:B------:R-:W-:Y:S01]  /*01f0*/  LOP3.LUT R3, R0, 0xffff, RZ, 0xc0, !PT ;  /* 0x0000ffff00037812 */ /* 0x000fe200078ec0ff */
[----:B------:R-:W-:-:S03]  /*0200*/  ULOP3.LUT UR4, UR4, 0xffff, URZ, 0xc0, !UPT ;  /* 0x0000ffff04047892 */ /* 0x000fc6000f8ec0ff */
[----:B------:R-:W-:-:S03]  /*0210*/  IADD3 R2, PT, PT, RZ, -R2, RZ ;  /* 0x80000002ff027210 */ /* 0x000fc60007ffe0ff */
[----:B------:R-:W-:Y:S02]  /*0220*/  MOV R8, UR4 ;  /* 0x0000000400087c02 */ /* 0x000fe40008000f00 */
[----:B------:R-:W-:-:S04]  /*0230*/  PRMT R2, R2, 0x7710, RZ ;  /* 0x0000771002027816 */ /* 0x000fc800000000ff */
[----:B------:R-:W-:-:S04]  /*0240*/  IADD3 R2, PT, PT, R2, R39, RZ ;  /* 0x0000002702027210 */ /* 0x000fc80007ffe0ff */
[----:B------:R-:W-:-:S05]  /*0250*/  LOP3.LUT R2, R2, 0xff, RZ, 0xc0, !PT ;  /* 0x000000ff02027812 */ /* 0x000fca00078ec0ff */
[----:B------:R-:W-:-:S04]  /*0260*/  IMAD R2, R2, R3, RZ ;  /* 0x0000000302027224 */ /* 0x000fc800078e02ff */
[----:B0-----:R-:W-:-:S05]  /*0270*/  IMAD R2, R5, UR5, R2 ;  /* 0x0000000505027c24 */ /* 0x001fca000f8e0202 */
[----:B------:R-:W-:-:S04]  /*0280*/  IADD3 R0, P0, PT, R2, UR6, RZ ;  /* 0x0000000602007c10 */ /* 0x000fc8000ff1e0ff */
[----:B-1----:R-:W-:Y:S02]  /*0290*/  LEA R62, P1, R0, UR8, 0x2 ;  /* 0x00000008003e7c11 */ /* 0x002fe4000f8210ff */
[----:B------:R-:W-:-:S04]  /*02a0*/  LEA.HI.X.SX32 R3, R2, RZ, 0x1, P0 ;  /* 0x000000ff02037211 */ /* 0x000fc800000f0eff */
[----:B------:R-:W-:-:S07]  /*02b0*/  LEA.HI.X R63, R0, UR9, R3, 0x2, P1 ;  /* 0x00000009003f7c11 */ /* 0x000fce00088f1403 */
[----:B------:R-:W-:Y:S05]  /*02c0*/  CALL.REL.NOINC `($__internal_0_$__cuda_sm20_div_u16) ;  /* 0x0000001c00c07944 */ /* 0x000fea0003c00000 */
[----:B------:R-:W-:Y:S01]  /*02d0*/  HFMA2 R7, -RZ, RZ, 0, 1.9073486328125e-06 ;  /* 0x00000020ff077431 */ /* 0x000fe200000001ff */
[----:B------:R-:W-:Y:S02]  /*02e0*/  MOV R0, R8 ;  /* 0x0000000800007202 */ /* 0x000fe40000000f00 */
[----:B------:R-:W-:Y:S02]  /*02f0*/  LOP3.LUT R8, R8, 0xffff, RZ, 0xc0, !PT ;  /* 0x0000ffff08087812 */ /* 0x000fe400078ec0ff */
[----:B------:R-:W-:-:S07]  /*0300*/  MOV R9, 0x320 ;  /* 0x0000032000097802 */ /* 0x000fce0000000f00 */
[----:B------:R-:W-:Y:S05]  /*0310*/  CALL.REL.NOINC `($__internal_0_$__cuda_sm20_div_u16) ;  /* 0x0000001c00ac7944 */ /* 0x000fea0003c00000 */
[----:B------:R-:W-:Y:S02]  /*0320*/  MOV R4, R8 ;  /* 0x0000000800047202 */ /* 0x000fe40000000f00 */
[----:B------:R-:W-:Y:S02]  /*0330*/  LOP3.LUT R8, R8, 0xffff, RZ, 0xc0, !PT ;  /* 0x0000ffff08087812 */ /* 0x000fe400078ec0ff */
[----:B------:R-:W-:Y:S02]  /*0340*/  LOP3.LUT R7, R39, 0xffff, RZ, 0xc0, !PT ;  /* 0x0000ffff27077812 */ /* 0x000fe400078ec0ff */
[----:B------:R-:W-:-:S07]  /*0350*/  MOV R9, 0x370 ;  /* 0x0000037000097802 */ /* 0x000fce0000000f00 */
[----:B------:R-:W-:Y:S05]  /*0360*/  CALL.REL.NOINC `($__internal_0_$__cuda_sm20_div_u16) ;  /* 0x0000001c00987944 */ /* 0x000fea0003c00000 */
[----:B------:R-:W-:Y:S01]  /*0370*/  PRMT R2, R4, 0x9910, RZ ;  /* 0x0000991004027816 */ /* 0x000fe200000000ff */
[----:B------:R-:W0:Y:S01]  /*0380*/  LDC R33, c[0x0][0x384] ;  /* 0x0000e100ff217b82 */ /* 0x000e220000000800 */
[C---:B------:R-:W-:Y:S01]  /*0390*/  PRMT R3, R8.reuse, 0x9910, RZ ;  /* 0x0000991008037816 */ /* 0x040fe200000000ff */
[----:B------:R-:W1:Y:S01]  /*03a0*/  LDCU.64 UR4, c[0x0][0x398] ;  /* 0x00007300ff0477ac */ /* 0x000e620008000a00 */
[----:B------:R-:W-:Y:S01]  /*03b0*/  LOP3.LUT R8, R8, 0xffff, RZ, 0xc0, !PT ;  /* 0x0000ffff08087812 */ /* 0x000fe200078ec0ff */
[----:B------:R-:W2:Y:S02]  /*03c0*/  LDG.E.128 R4, desc[UR12][R62.64+0x10] ;  /* 0x0000100c3e047981 */ /* 0x000ea4000c1e1d00 */
[----:B------:R-:W-:Y:S01]  /*03d0*/  IMAD R2, R3, R2, RZ ;  /* 0x0000000203027224 */ /* 0x000fe200078e02ff */
[----:B------:R-:W-:Y:S01]  /*03e0*/  LOP3.LUT R3, R0, 0xffff, RZ, 0xc0, !PT ;  /* 0x0000ffff00037812 */ /* 0x000fe200078ec0ff */
[----:B------:R-:W3:Y:S01]  /*03f0*/  S2UR UR8, SR_CgaCtaId ;  /* 0x00000000000879c3 */ /* 0x000ee20000008800 */
[----:B------:R-:W4:Y:S02]  /*0400*/  LDCU UR11, c[0x0][0x388] ;  /* 0x00007100ff0b77ac */ /* 0x000f240008000800 */
[----:B------:R-:W-:-:S04]  /*0410*/  IADD3 R2, PT, PT, RZ, -R2, RZ ;  /* 0x80000002ff027210 */ /* 0x000fc80007ffe0ff */
[----:B------:R-:W-:-:S04]  /*0420*/  PRMT R2, R2, 0x7710, RZ ;  /* 0x0000771002027816 */ /* 0x000fc800000000ff */
[----:B------:R-:W-:-:S04]  /*0430*/  IADD3 R2, PT, PT, R2, R39, RZ ;  /* 0x0000002702027210 */ /* 0x000fc80007ffe0ff */
[----:B------:R-:W-:-:S05]  /*0440*/  LOP3.LUT R2, R2, 0xff, RZ, 0xc0, !PT ;  /* 0x000000ff02027812 */ /* 0x000fca00078ec0ff */
[----:B------:R-:W-:-:S04]  /*0450*/  IMAD R2, R2, R3, RZ ;  /* 0x0000000302027224 */ /* 0x000fc800078e02ff */
[----:B0-----:R-:W-:Y:S02]  /*0460*/  IMAD R2, R8, R33, R2 ;  /* 0x0000002108027224 */ /* 0x001fe400078e0202 */
[----:B------:R-:W5:Y:S03]  /*0470*/  LDG.E.128 R8, desc[UR12][R62.64] ;  /* 0x0000000c3e087981 */ /* 0x000f66000c1e1d00 */
[----:B------:R-:W-:-:S04]  /*0480*/  IADD3 R0, P0, PT, R2, UR7, RZ ;  /* 0x0000000702007c10 */ /* 0x000fc8000ff1e0ff */
[----:B------:R-:W-:Y:S02]  /*0490*/  LEA.HI.X.SX32 R3, R2, RZ, 0x1, P0 ;  /* 0x000000ff02037211 */ /* 0x000fe400000f0eff */
[----:B-1----:R-:W-:-:S04]  /*04a0*/  LEA R60, P0, R0, UR4, 0x2 ;  /* 0x00000004003c7c11 */ /* 0x002fc8000f8010ff */
[----:B------:R-:W-:-:S05]  /*04b0*/  LEA.HI.X R61, R0, UR5, R3, 0x2, P0 ;  /* 0x00000005003d7c11 */ /* 0x000fca00080f1403 */
[----:B------:R-:W5:Y:S01]  /*04c0*/  LDG.E.64 R2, desc[UR12][R60.64] ;  /* 0x0000000c3c027981 */ /* 0x000f62000c1e1b00 */
[----:B------:R-:W-:Y:S02]  /*04d0*/  UMOV UR4, 0x400 ;  /* 0x0000040000047882 */ /* 0x000fe40000000000 */
[----:B---3--:R-:W-:-:S06]  /*04e0*/  ULEA UR8, UR8, UR4, 0x18 ;  /* 0x0000000408087291 */ /* 0x008fcc000f8ec0ff */
[C---:B------:R-:W-:Y:S02]  /*04f0*/  LEA R55, R39.reuse, UR8, 0x5 ;  /* 0x0000000827377c11 */ /* 0x040fe4000f8e28ff */
[C---:B------:R-:W-:Y:S01]  /*0500*/  LEA R35, R39.reuse, UR8, 0x3 ;  /* 0x0000000827237c11 */ /* 0x040fe2000f8e18ff */
[----:B----4-:R-:W-:Y:S01]  /*0510*/  UISETP.GE.AND UP0, UPT, UR11, 0x1, UPT ;  /* 0x000000010b00788c */ /* 0x010fe2000bf06270 */
[----:B------:R-:W-:Y:S02]  /*0520*/  SHF.R.U32.HI R0, RZ, 0x1, R39 ;  /* 0x00000001ff007819 */ /* 0x000fe40000011627 */
[C---:B------:R-:W-:Y:S02]  /*0530*/  SHF.L.U32 R12, R39.reuse, 0x1, RZ ;  /* 0x00000001270c7819 */ /* 0x040fe400000006ff */
[----:B------:R-:W-:Y:S02]  /*0540*/  SHF.L.U32 R13, R39, 0x2, RZ ;  /* 0x00000002270d7819 */ /* 0x000fe400000006ff */
[----:B------:R-:W-:-:S02]  /*0550*/  LOP3.LUT R0, R0, 0x10, RZ, 0xc0, !PT ;  /* 0x0000001000007812 */ /* 0x000fc400078ec0ff */
[----:B------:R-:W-:Y:S01]  /*0560*/  LOP3.LUT R12, R12, 0x38, RZ, 0xc0, !PT ;  /* 0x000000380c0c7812 */ /* 0x000fe200078ec0ff */
[----:B------:R-:W-:Y:S01]  /*0570*/  HFMA2 R20, -RZ, RZ, 0, 0 ;  /* 0x00000000ff147431 */ /* 0x000fe200000001ff */
[----:B------:R-:W-:Y:S01]  /*0580*/  LOP3.LUT R38, R0, 0xc, R13, 0xf8, !PT ;  /* 0x0000000c00267812 */ /* 0x000fe200078ef80d */
[----:B------:R-:W-:Y:S02]  /*0590*/  HFMA2 R32, -RZ, RZ, 0, 0 ;  /* 0x00000000ff207431 */ /* 0x000fe400000001ff */
[----:B------:R-:W-:Y:S02]  /*05a0*/  HFMA2 R0, -RZ, RZ, 0, 0 ;  /* 0x00000000ff007431 */ /* 0x000fe400000001ff */
[----:B------:R-:W-:Y:S01]  /*05b0*/  HFMA2 R52, -RZ, RZ, 0, 0 ;  /* 0x00000000ff347431 */ /* 0x000fe200000001ff */
[----:B------:R-:W-:Y:S02]  /*05c0*/  LOP3.LUT R39, R12, 0xc0, R39, 0xf8, !PT ;  /* 0x000000c00c277812 */ /* 0x000fe400078ef827 */
[----:B------:R-:W-:-:S02]  /*05d0*/  CS2R R42, SRZ ;  /* 0x00000000002a7805 */ /* 0x000fc4000001ff00 */
[----:B------:R-:W-:Y:S02]  /*05e0*/  CS2R R66, SRZ ;  /* 0x0000000000427805 */ /* 0x000fe4000001ff00 */
[----:B------:R-:W-:Y:S02]  /*05f0*/  CS2R R46, SRZ ;  /* 0x00000000002e7805 */ /* 0x000fe4000001ff00 */
[----:B------:R-:W-:Y:S02]  /*0600*/  CS2R R44, SRZ ;  /* 0x00000000002c7805 */ /* 0x000fe4000001ff00 */
[----:B------:R-:W-:Y:S02]  /*0610*/  CS2R R48, SRZ ;  /* 0x0000000000307805 */ /* 0x000fe4000001ff00 */
[----:B------:R-:W-:Y:S02]  /*0620*/  MOV R50, RZ ;  /* 0x000000ff00327202 */ /* 0x000fe40000000f00 */
[----:B------:R-:W-:-:S02]  /*0630*/  CS2R R64, SRZ ;  /* 0x0000000000407805 */ /* 0x000fc4000001ff00 */
[----:B------:R-:W-:Y:S02]  /*0640*/  MOV R68, RZ ;  /* 0x000000ff00447202 */ /* 0x000fe40000000f00 */
[----:B------:R-:W-:Y:S02]  /*0650*/  CS2R R58, SRZ ;  /* 0x00000000003a7805 */ /* 0x000fe4000001ff00 */
[----:B------:R-:W-:Y:S02]  /*0660*/  MOV R34, RZ ;  /* 0x000000ff00227202 */ /* 0x000fe40000000f00 */
[----:B------:R-:W-:Y:S02]  /*0670*/  CS2R R40, SRZ ;  /* 0x0000000000287805 */ /* 0x000fe4000001ff00 */
[----:B------:R-:W-:Y:S02]  /*0680*/  MOV R54, RZ ;  /* 0x000000ff00367202 */ /* 0x000fe40000000f00 */
[----:B------:R-:W-:Y:S01]  /*0690*/  CS2R R56, SRZ ;  /* 0x0000000000387805 */ /* 0x000fe2000001ff00 */
[----:B--2---:R0:W-:Y:S04]  /*06a0*/  STS.128 [R55+0x10], R4 ;  /* 0x0000100437007388 */ /* 0x0041e80000000c00 */
[----:B-----5:R-:W-:Y:S04]  /*06b0*/  STS.128 [R55], R8 ;  /* 0x0000000837007388 */ /* 0x020fe80000000c00 */
[----:B------:R1:W-:Y:S01]  /*06c0*/  STS.64 [R35+0x2000], R2 ;  /* 0x0020000223007388 */ /* 0x0003e20000000a00 */
[----:B0-----:R-:W-:-:S02]  /*06d0*/  CS2R R4, SRZ ;  /* 0x0000000000047805 */ /* 0x001fc4000001ff00 */
[----:B------:R-:W-:Y:S02]  /*06e0*/  CS2R R6, SRZ ;  /* 0x0000000000067805 */ /* 0x000fe4000001ff00 */
[----:B-1----:R-:W-:Y:S01]  /*06f0*/  CS2R R2, SRZ ;  /* 0x0000000000027805 */ /* 0x002fe2000001ff00 */
[----:B------:R-:W-:Y:S06]  /*0700*/  BAR.SYNC.DEFER_BLOCKING 0x0 ;  /* 0x0000000000007b1d */ /* 0x000fec0000010000 */
[----:B------:R-:W-:Y:S05]  /*0710*/  BRA.U !UP0, `(.L_x_0) ;  /* 0x0000001508387547 */ /* 0x000fea000b800000 */
[----:B------:R-:W-:Y:S01]  /*0720*/  UMOV UR9, UR8 ;  /* 0x0000000800097c82 */ /* 0x000fe20008000000 */
[----:B------:R-:W-:Y:S02]  /*0730*/  CS2R R56, SRZ ;  /* 0x0000000000387805 */ /* 0x000fe4000001ff00 */
[----:B------:R-:W-:Y:S01]  /*0740*/  LEA R8, R38, UR9, 0x2 ;  /* 0x0000000926087c11 */ /* 0x000fe2000f8e10ff */
[----:B------:R-:W-:Y:S02]  /*0750*/  UIADD3 UR10, UPT, UPT, UR9, 0x2000, URZ ;  /* 0x00002000090a7890 */ /* 0x000fe4000fffe0ff */
[----:B------:R-:W-:Y:S02]  /*0760*/  LEA R53, R39, UR9, 0x2 ;  /* 0x0000000927357c11 */ /* 0x000fe4000f8e10ff */
[----:B------:R-:W-:Y:S02]  /*0770*/  CS2R R46, SRZ ;  /* 0x00000000002e7805 */ /* 0x000fe4000001ff00 */
[----:B------:R-:W-:-:S02]  /*0780*/  CS2R R40, SRZ ;  /* 0x0000000000287805 */ /* 0x000fc4000001ff00 */
[----:B------:R-:W-:Y:S01]  /*0790*/  CS2R R64, SRZ ;  /* 0x0000000000407805 */ /* 0x000fe2000001ff00 */
[----:B------:R-:W0:Y:S01]  /*07a0*/  LDS.128 R8, [R8+0x2000] ;  /* 0x0020000008087984 */ /* 0x000e220000000c00 */
[----:B------:R-:W-:Y:S02]  /*07b0*/  CS2R R58, SRZ ;  /* 0x00000000003a7805 */ /* 0x000fe4000001ff00 */
[----:B------:R-:W-:Y:S02]  /*07c0*/  CS2R R6, SRZ ;  /* 0x0000000000067805 */ /* 0x000fe4000001ff00 */
[----:B------:R-:W-:Y:S01]  /*07d0*/  MOV R54, RZ ;  /* 0x000000ff00367202 */ /* 0x000fe20000000f00 */
[----:B------:R1:W2:Y:S01]  /*07e0*/  LDS.128 R12, [R53+0x10] ;  /* 0x00001000350c7984 */ /* 0x0002a20000000c00 */
[----:B------:R-:W-:Y:S02]  /*07f0*/  CS2R R4, SRZ ;  /* 0x0000000000047805 */ /* 0x000fe4000001ff00 */
[----:B------:R-:W-:-:S02]  /*0800*/  CS2R R66, SRZ ;  /* 0x0000000000427805 */ /* 0x000fc4000001ff00 */
[----:B------:R-:W-:Y:S01]  /*0810*/  MOV R52, RZ ;  /* 0x000000ff00347202 */ /* 0x000fe20000000f00 */
[----:B------:R1:W3:Y:S01]  /*0820*/  LDS.128 R16, [R53] ;  /* 0x0000000035107984 */ /* 0x0002e20000000c00 */
[----:B------:R-:W-:Y:S02]  /*0830*/  CS2R R2, SRZ ;  /* 0x0000000000027805 */ /* 0x000fe4000001ff00 */
[----:B------:R-:W-:Y:S02]  /*0840*/  MOV R34, RZ ;  /* 0x000000ff00227202 */ /* 0x000fe40000000f00 */
[----:B------:R-:W-:Y:S02]  /*0850*/  CS2R R48, SRZ ;  /* 0x0000000000307805 */ /* 0x000fe4000001ff00 */
[----:B------:R-:W-:Y:S02]  /*0860*/  MOV R0, RZ ;  /* 0x000000ff00007202 */ /* 0x000fe40000000f00 */
[----:B------:R-:W-:-:S02]  /*0870*/  CS2R R44, SRZ ;  /* 0x00000000002c7805 */ /* 0x000fc4000001ff00 */
[----:B------:R-:W-:Y:S02]  /*0880*/  MOV R68, RZ ;  /* 0x000000ff00447202 */ /* 0x000fe40000000f00 */
[----:B------:R-:W-:Y:S02]  /*0890*/  CS2R R42, SRZ ;  /* 0x00000000002a7805 */ /* 0x000fe4000001ff00 */
[----:B------:R-:W-:Y:S01]  /*08a0*/  MOV R32, RZ ;  /* 0x000000ff00207202 */ /* 0x000fe20000000f00 */
[----:B------:R-:W-:Y:S01]  /*08b0*/  UMOV UR4, URZ ;  /* 0x000000ff00047c82 */ /* 0x000fe20008000000 */
[----:B------:R-:W-:Y:S01]  /*08c0*/  MOV R50, RZ ;  /* 0x000000ff00327202 */ /* 0x000fe20000000f00 */
[----:B------:R-:W-:Y:S01]  /*08d0*/  UMOV UR5, URZ ;  /* 0x000000ff00057c82 */ /* 0x000fe20008000000 */
[----:B------:R-:W-:Y:S02]  /*08e0*/  MOV R20, RZ ;  /* 0x000000ff00147202 */ /* 0x000fe40000000f00 */
[----:B-1----:R-:W-:-:S07]  /*08f0*/  LEA R51, R38, UR10, 0x2 ;  /* 0x0000000a26337c11 */ /* 0x002fce000f8e10ff */
.L_x_1:
[C---:B0-2---:R-:W-:Y:S01]  /*0900*/  FFMA R65, R12.reuse, R8, R65 ;  /* 0x000000080c417223 */ /* 0x045fe20000000041 */
[C---:B------:R-:W-:Y:S01]  /*0910*/  FFMA R34, R12.reuse, R9, R34 ;  /* 0x000000090c227223 */ /* 0x040fe20000000022 */
[C---:B------:R-:W-:Y:S01]  /*0920*/  FFMA R3, R12.reuse, R10, R3 ;  /* 0x0000000a0c037223 */ /* 0x040fe20000000003 */
[----:B-1----:R-:W-:Y:S01]  /*0930*/  FFMA R12, R12, R11, R0 ;  /* 0x0000000b0c0c7223 */ /* 0x002fe20000000000 */
[----:B------:R-:W-:Y:S01]  /*0940*/  LEA R0, R39, UR9, 0x2 ;  /* 0x0000000927007c11 */ /* 0x000fe2000f8e10ff */
[----:B------:R-:W-:Y:S01]  /*0950*/  FFMA R67, R14, R8, R67 ;  /* 0x000000080e437223 */ /* 0x000fe20000000043 */
[----:B------:R-:W-:Y:S01]  /*0960*/  LEA R21, R38, UR10, 0x2 ;  /* 0x0000000a26157c11 */ /* 0x000fe2000f8e10ff */
[CC--:B------:R-:W-:Y:S01]  /*0970*/  FFMA R46, R14.reuse, R9.reuse, R46 ;  /* 0x000000090e2e7223 */ /* 0x0c0fe2000000002e */
[----:B------:R-:W-:Y:S01]  /*0980*/  FFMA R45, R14, R10, R45 ;  /* 0x0000000a0e2d7223 */ /* 0x000fe2000000002d */
[C---:B---34-:R-:W-:Y:S01]  /*0990*/  FFMA R57, R16.reuse, R8, R57 ;  /* 0x0000000810397223 */ /* 0x058fe20000000039 */
[C---:B------:R-:W-:Y:S01]  /*09a0*/  FFMA R56, R16.reuse, R9, R56 ;  /* 0x0000000910387223 */ /* 0x040fe20000000038 */
[C---:B------:R-:W-:Y:S01]  /*09b0*/  FFMA R47, R16.reuse, R10, R47 ;  /* 0x0000000a102f7223 */ /* 0x040fe2000000002f */
[----:B------:R-:W-:Y:S01]  /*09c0*/  FFMA R40, R16, R11, R40 ;  /* 0x0000000b10287223 */ /* 0x000fe20000000028 */
[C---:B------:R-:W-:Y:S01]  /*09d0*/  FFMA R64, R17.reuse, R8, R64 ;  /* 0x0000000811407223 */ /* 0x040fe20000000040 */
        /* <DEDUP_REMOVED lines=14> */
[-C--:B------:R-:W-:Y:S01]  /*0ac0*/  FFMA R42, R13, R11.reuse, R42 ;  /* 0x0000000b0d2a7223 */ /* 0x080fe2000000002a */
[----:B------:R-:W-:Y:S01]  /*0ad0*/  FFMA R14, R14, R11, R44 ;  /* 0x0000000b0e0e7223 */ /* 0x000fe2000000002c */
[C---:B------:R-:W-:Y:S01]  /*0ae0*/  FFMA R20, R15.reuse, R8, R20 ;  /* 0x000000080f147223 */ /* 0x040fe20000000014 */
[C---:B------:R-:W-:Y:S01]  /*0af0*/  FFMA R48, R15.reuse, R9, R48 ;  /* 0x000000090f307223 */ /* 0x040fe20000000030 */
[C---:B------:R-:W-:Y:S01]  /*0b00*/  FFMA R49, R15.reuse, R10, R49 ;  /* 0x0000000a0f317223 */ /* 0x040fe20000000031 */
[----:B------:R-:W-:Y:S01]  /*0b10*/  FFMA R50, R15, R11, R50 ;  /* 0x0000000b0f327223 */ /* 0x000fe20000000032 */
[----:B------:R-:W-:Y:S04]  /*0b20*/  LDS.128 R4, [R0+0x200] ;  /* 0x0002000000047984 */ /* 0x000fe80000000c00 */
[----:B------:R-:W0:Y:S04]  /*0b30*/  LDS.128 R16, [R21+0x80] ;  /* 0x0000800015107984 */ /* 0x000e280000000c00 */
[----:B------:R-:W1:Y:S01]  /*0b40*/  LDS.128 R8, [R0+0x210] ;  /* 0x0002100000087984 */ /* 0x000e620000000c00 */
[C---:B0-----:R-:W-:Y:S01]  /*0b50*/  FFMA R57, R4.reuse, R16, R57 ;  /* 0x0000001004397223 */ /* 0x041fe20000000039 */
        /* <DEDUP_REMOVED lines=15> */
[-C--:B-1----:R-:W-:Y:S01]  /*0c50*/  FFMA R26, R8, R19.reuse, R12 ;  /* 0x00000013081a7223 */ /* 0x082fe2000000000c */
[----:B------:R-:W-:Y:S01]  /*0c60*/  FFMA R28, R10, R19, R14 ;  /* 0x000000130a1c7223 */ /* 0x000fe2000000000e */
[C---:B------:R-:W-:Y:S01]  /*0c70*/  FFMA R65, R8.reuse, R16, R65 ;  /* 0x0000001008417223 */ /* 0x040fe20000000041 */
[CC--:B------:R-:W-:Y:S01]  /*0c80*/  FFMA R34, R8.reuse, R17.reuse, R34 ;  /* 0x0000001108227223 */ /* 0x0c0fe20000000022 */
[----:B------:R-:W-:Y:S01]  /*0c90*/  FFMA R3, R8, R18, R3 ;  /* 0x0000001208037223 */ /* 0x000fe20000000003 */
[C---:B------:R-:W-:Y:S01]  /*0ca0*/  FFMA R68, R9.reuse, R16, R68 ;  /* 0x0000001009447223 */ /* 0x040fe20000000044 */
[C---:B------:R-:W-:Y:S01]  /*0cb0*/  FFMA R32, R9.reuse, R17, R32 ;  /* 0x0000001109207223 */ /* 0x040fe20000000020 */
[C---:B------:R-:W-:Y:S01]  /*0cc0*/  FFMA R43, R9.reuse, R18, R43 ;  /* 0x00000012092b7223 */ /* 0x040fe2000000002b */
[----:B------:R-:W-:Y:S01]  /*0cd0*/  FFMA R42, R9, R19, R42 ;  /* 0x00000013092a7223 */ /* 0x000fe2000000002a */
[C---:B------:R-:W-:Y:S01]  /*0ce0*/  FFMA R67, R10.reuse, R16, R67 ;  /* 0x000000100a437223 */ /* 0x040fe20000000043 */
[CC--:B------:R-:W-:Y:S01]  /*0cf0*/  FFMA R46, R10.reuse, R17.reuse, R46 ;  /* 0x000000110a2e7223 */ /* 0x0c0fe2000000002e */
[----:B------:R-:W-:Y:S01]  /*0d00*/  FFMA R45, R10, R18, R45 ;  /* 0x000000120a2d7223 */ /* 0x000fe2000000002d */
[----:B------:R-:W-:Y:S01]  /*0d10*/  LDS.128 R12, [R0+0x400] ;  /* 0x00040000000c7984 */ /* 0x000fe20000000c00 */
[C---:B------:R-:W-:Y:S01]  /*0d20*/  FFMA R20, R11.reuse, R16, R20 ;  /* 0x000000100b147223 */ /* 0x040fe20000000014 */
[C---:B------:R-:W-:Y:S01]  /*0d30*/  FFMA R48, R11.reuse, R17, R48 ;  /* 0x000000110b307223 */ /* 0x040fe20000000030 */
[C---:B------:R-:W-:Y:S01]  /*0d40*/  FFMA R49, R11.reuse, R18, R49 ;  /* 0x000000120b317223 */ /* 0x040fe20000000031 */
[----:B------:R-:W0:Y:S01]  /*0d50*/  LDS.128 R4, [R21+0x100] ;  /* 0x0001000015047984 */ /* 0x000e220000000c00 */
[----:B------:R-:W-:-:S03]  /*0d60*/  FFMA R50, R11, R19, R50 ;  /* 0x000000130b327223 */ /* 0x000fc60000000032 */
[----:B------:R-:W1:Y:S04]  /*0d70*/  LDS.128 R8, [R0+0x410] ;  /* 0x0004100000087984 */ /* 0x000e680000000c00 */
[----:B------:R-:W-:Y:S01]  /*0d80*/  LDS.128 R16, [R0+0x600] ;  /* 0x0006000000107984 */ /* 0x000fe20000000c00 */
        /* <DEDUP_REMOVED lines=16> */
[C---:B-1----:R-:W-:Y:S01]  /*0e90*/  FFMA R65, R8.reuse, R4, R65 ;  /* 0x0000000408417223 */ /* 0x042fe20000000041 */
        /* <DEDUP_REMOVED lines=11> */
[----:B------:R-:W0:Y:S01]  /*0f50*/  LDS.128 R12, [R21+0x180] ;  /* 0x00018000150c7984 */ /* 0x000e220000000c00 */
[C---:B------:R-:W-:Y:S01]  /*0f60*/  FFMA R20, R11.reuse, R4, R20 ;  /* 0x000000040b147223 */ /* 0x040fe20000000014 */
[C---:B------:R-:W-:Y:S01]  /*0f70*/  FFMA R48, R11.reuse, R5, R48 ;  /* 0x000000050b307223 */ /* 0x040fe20000000030 */
[C---:B------:R-:W-:Y:S01]  /*0f80*/  FFMA R49, R11.reuse, R6, R49 ;  /* 0x000000060b317223 */ /* 0x040fe20000000031 */
[----:B------:R-:W-:-:S02]  /*0f90*/  FFMA R50, R11, R7, R50 ;  /* 0x000000070b327223 */ /* 0x000fc40000000032 */
        /* <DEDUP_REMOVED lines=34> */
[----:B------:R-:W-:Y:S01]  /*11c0*/  FFMA R50, R7, R15, R50 ;  /* 0x0000000f07327223 */ /* 0x000fe20000000032 */
[----:B------:R-:W1:Y:S01]  /*11d0*/  LDC R12, c[0x0][0x380] ;  /* 0x0000e000ff0c7b82 */ /* 0x000e620000000800 */
[----:B------:R-:W2:Y:S01]  /*11e0*/  LDS.128 R4, [R0+0x810] ;  /* 0x0008100000047984 */ /* 0x000ea20000000c00 */
[----:B-1----:R-:W-:-:S05]  /*11f0*/  SHF.L.U32 R13, R12, 0x3, RZ ;  /* 0x000000030c0d7819 */ /* 0x002fca00000006ff */
[----:B------:R-:W-:-:S05]  /*1200*/  IMAD.WIDE R62, R13, 0x4, R62 ;  /* 0x000000040d3e7825 */ /* 0x000fca00078e023e */
[----:B------:R-:W3:Y:S01]  /*1210*/  LDG.E.128 R12, desc[UR12][R62.64+0x10] ;  /* 0x0000100c3e0c7981 */ /* 0x000ee2000c1e1d00 */
[----:B0-----:R-:W-:Y:S01]  /*1220*/  FFMA R36, R10, R19, R24 ;  /* 0x000000130a247223 */ /* 0x001fe20000000018 */
        /* <DEDUP_REMOVED lines=15> */
[C---:B--2---:R-:W-:Y:S01]  /*1320*/  FFMA R65, R4.reuse, R16, R65 ;  /* 0x0000001004417223 */ /* 0x044fe20000000041 */
        /* <DEDUP_REMOVED lines=27> */
[CC--:B------:R-:W-:Y:S01]  /*14e0*/  FFMA R59, R6.reuse, R8.reuse, R59 ;  /* 0x00000008063b7223 */ /* 0x0c0fe2000000003b */
        /* <DEDUP_REMOVED lines=24> */
[----:B------:R-:W1:Y:S04]  /*1670*/  LDS.128 R8, [R0+0xc00] ;  /* 0x000c000000087984 */ /* 0x000e680000000c00 */
[----:B------:R-:W-:Y:S01]  /*1680*/  LDS.128 R24, [R0+0xe10] ;  /* 0x000e100000187984 */ /* 0x000fe20000000c00 */
[C---:B0-----:R-:W-:Y:S01]  /*1690*/  FFMA R65, R16.reuse, R4, R65 ;  /* 0x0000000410417223 */ /* 0x041fe20000000041 */
[C---:B------:R-:W-:Y:S01]  /*16a0*/  FFMA R34, R16.reuse, R5, R34 ;  /* 0x0000000510227223 */ /* 0x040fe20000000022 */
[C---:B------:R-:W-:Y:S01]  /*16b0*/  FFMA R3, R16.reuse, R6, R3 ;  /* 0x0000000610037223 */ /* 0x040fe20000000003 */
[----:B------:R-:W-:Y:S01]  /*16c0*/  FFMA R44, R16, R7, R44 ;  /* 0x00000007102c7223 */ /* 0x000fe2000000002c */
[C---:B------:R-:W-:Y:S01]  /*16d0*/  FFMA R67, R18.reuse, R4, R67 ;  /* 0x0000000412437223 */ /* 0x040fe20000000043 */
[CC--:B------:R-:W-:Y:S01]  /*16e0*/  FFMA R46, R18.reuse, R5.reuse, R46 ;  /* 0x00000005122e7223 */ /* 0x0c0fe2000000002e */
        /* <DEDUP_REMOVED lines=19> */
[----:B------:R-:W-:Y:S01]  /*1820*/  FFMA R50, R19, R6, R23 ;  /* 0x0000000613327223 */ /* 0x000fe20000000017 */
[----:B------:R-:W-:Y:S04]  /*1830*/  LDS.128 R8, [R0+0xe00] ;  /* 0x000e000000087984 */ /* 0x000fe80000000c00 */
[----:B------:R-:W0:Y:S01]  /*1840*/  LDS.128 R20, [R21+0x380] ;  /* 0x0003800015147984 */ /* 0x000e220000000c00 */
[-C--:B------:R-:W-:Y:S01]  /*1850*/  FFMA R32, R17, R5.reuse, R32 ;  /* 0x0000000511207223 */ /* 0x080fe20000000020 */
[----:B------:R-:W-:Y:S01]  /*1860*/  FFMA R48, R19, R5, R48 ;  /* 0x0000000513307223 */ /* 0x000fe20000000030 */
[----:B------:R-:W-:Y:S01]  /*1870*/  SHF.L.U32 R5, R33, 0x3, RZ ;  /* 0x0000000321057819 */ /* 0x000fe200000006ff */
[C---:B------:R-:W-:Y:S01]  /*1880*/  FFMA R68, R17.reuse, R4, R68 ;  /* 0x0000000411447223 */ /* 0x040fe20000000044 */
[C---:B------:R-:W-:Y:S01]  /*1890*/  FFMA R43, R17.reuse, R6, R43 ;  /* 0x00000006112b7223 */ /* 0x040fe2000000002b */
[----:B------:R-:W-:-:S02]  /*18a0*/  FFMA R42, R17, R7, R42 ;  /* 0x00000007112a7223 */ /* 0x000fc4000000002a */
[----:B------:R-:W-:-:S04]  /*18b0*/  IMAD.WIDE R60, R5, 0x4, R60 ;  /* 0x00000004053c7825 */ /* 0x000fc800078e023c */
[----:B------:R-:W-:Y:S01]  /*18c0*/  FFMA R70, R19, R7, R70 ;  /* 0x0000000713467223 */ /* 0x000fe20000000046 */
[----:B------:R-:W2:Y:S01]  /*18d0*/  LDG.E.64 R36, desc[UR12][R60.64] ;  /* 0x0000000c3c247981 */ /* 0x000ea2000c1e1b00 */
[-C--:B0-----:R-:W-:Y:S01]  /*18e0*/  FFMA R6, R9, R23.reuse, R30 ;  /* 0x0000001709067223 */ /* 0x081fe2000000001e */
[C---:B------:R-:W-:Y:S01]  /*18f0*/  FFMA R7, R10.reuse, R22, R29 ;  /* 0x000000160a077223 */ /* 0x040fe2000000001d */
[----:B------:R-:W-:Y:S02]  /*1900*/  FFMA R4, R10, R23, R28 ;  /* 0x000000170a047223 */ /* 0x000fe4000000001c */
[----:B------:R-:W4:Y:S01]  /*1910*/  LDG.E.128 R28, desc[UR12][R62.64] ;  /* 0x0000000c3e1c7981 */ /* 0x000f22000c1e1d00 */
[----:B------:R-:W-:Y:S02]  /*1920*/  USHF.L.U32 UR9, UR4, 0xc, URZ ;  /* 0x0000000c04097899 */ /* 0x000fe400080006ff */
[----:B------:R-:W-:Y:S02]  /*1930*/  USHF.L.U32 UR10, UR4, 0xa, URZ ;  /* 0x0000000a040a7899 */ /* 0x000fe400080006ff */
[----:B------:R-:W-:-:S02]  /*1940*/  ULOP3.LUT UR9, UR9, 0x1000, URZ, 0xc, !UPT ;  /* 0x0000100009097892 */ /* 0x000fc4000f8e0cff */
[----:B------:R-:W-:Y:S02]  /*1950*/  ULOP3.LUT UR10, UR10, 0x400, URZ, 0xc, !UPT ;  /* 0x000004000a0a7892 */ /* 0x000fe4000f8e0cff */
[----:B------:R-:W-:-:S04]  /*1960*/  UIADD3 UR5, UPT, UPT, UR5, 0x8, URZ ;  /* 0x0000000805057890 */ /* 0x000fc8000fffe0ff */
[----:B------:R-:W-:Y:S01]  /*1970*/  UISETP.GE.AND UP0, UPT, UR5, UR11, UPT ;  /* 0x0000000b0500728c */ /* 0x000fe2000bf06270 */
[-C--:B------:R-:W-:Y:S01]  /*1980*/  FFMA R5, R11, R22.reuse, R49 ;  /* 0x000000160b057223 */ /* 0x080fe20000000031 */
[----:B------:R-:W-:Y:S01]  /*1990*/  FFMA R49, R27, R22, R50 ;  /* 0x000000161b317223 */ /* 0x000fe20000000032 */
[-C--:B------:R-:W-:Y:S01]  /*19a0*/  FFMA R57, R8, R20.reuse, R57 ;  /* 0x0000001408397223 */ /* 0x080fe20000000039 */
[-C--:B------:R-:W-:Y:S01]  /*19b0*/  FFMA R64, R9, R20.reuse, R64 ;  /* 0x0000001409407223 */ /* 0x080fe20000000040 */
[-C--:B------:R-:W-:Y:S01]  /*19c0*/  FFMA R59, R10, R20.reuse, R59 ;  /* 0x000000140a3b7223 */ /* 0x080fe2000000003b */
[-C--:B------:R-:W-:Y:S01]  /*19d0*/  FFMA R66, R11, R20.reuse, R66 ;  /* 0x000000140b427223 */ /* 0x080fe20000000042 */
        /* <DEDUP_REMOVED lines=10> */
[-C--:B------:R-:W-:Y:S01]  /*1a80*/  FFMA R45, R26, R22.reuse, R45 ;  /* 0x000000161a2d7223 */ /* 0x080fe2000000002d */
[C---:B------:R-:W-:Y:S01]  /*1a90*/  FFMA R48, R27.reuse, R21, R48 ;  /* 0x000000151b307223 */ /* 0x040fe20000000030 */
[----:B------:R-:W-:Y:S01]  /*1aa0*/  FFMA R50, R27, R23, R70 ;  /* 0x000000171b327223 */ /* 0x000fe20000000046 */
[C---:B------:R-:W-:Y:S01]  /*1ab0*/  FFMA R56, R8.reuse, R21, R56 ;  /* 0x0000001508387223 */ /* 0x040fe20000000038 */
[CC--:B------:R-:W-:Y:S01]  /*1ac0*/  FFMA R47, R8.reuse, R22.reuse, R47 ;  /* 0x00000016082f7223 */ /* 0x0c0fe2000000002f */
[----:B------:R-:W-:Y:S01]  /*1ad0*/  FFMA R40, R8, R23, R40 ;  /* 0x0000001708287223 */ /* 0x000fe20000000028 */
[CC--:B------:R-:W-:Y:S01]  /*1ae0*/  FFMA R58, R9.reuse, R21.reuse, R58 ;  /* 0x00000015093a7223 */ /* 0x0c0fe2000000003a */
[----:B------:R-:W-:Y:S01]  /*1af0*/  FFMA R41, R9, R22, R41 ;  /* 0x0000001609297223 */ /* 0x000fe20000000029 */
[-C--:B------:R-:W-:Y:S01]  /*1b00*/  FFMA R54, R10, R21.reuse, R54 ;  /* 0x000000150a367223 */ /* 0x080fe20000000036 */
[C---:B------:R-:W-:Y:S01]  /*1b10*/  FFMA R52, R11.reuse, R21, R52 ;  /* 0x000000150b347223 */ /* 0x040fe20000000034 */
[-C--:B------:R-:W-:Y:S01]  /*1b20*/  FFMA R2, R11, R23.reuse, R2 ;  /* 0x000000170b027223 */ /* 0x080fe20000000002 */
[----:B------:R-:W-:Y:S01]  /*1b30*/  FFMA R44, R26, R23, R18 ;  /* 0x000000171a2c7223 */ /* 0x000fe20000000012 */
[----:B------:R-:W-:Y:S01]  /*1b40*/  FFMA R20, R27, R20, R16 ;  /* 0x000000141b147223 */ /* 0x000fe20000000010 */
[----:B------:R-:W-:Y:S01]  /*1b50*/  UIADD3 UR4, UPT, UPT, UR4, 0x1, URZ ;  /* 0x0000000104047890 */ /* 0x000fe2000fffe0ff */
[----:B---3--:R1:W-:Y:S04]  /*1b60*/  STS.128 [R55+UR9+0x10], R12 ;  /* 0x0000100c37007988 */ /* 0x0083e80008000c09 */
[----:B----4-:R1:W-:Y:S04]  /*1b70*/  STS.128 [R55+UR9], R28 ;  /* 0x0000001c37007988 */ /* 0x0103e80008000c09 */
[----:B--2---:R1:W-:Y:S01]  /*1b80*/  STS.64 [R35+UR10+0x2000], R36 ;  /* 0x0020002423007988 */ /* 0x0043e20008000a0a */
[----:B------:R-:W-:Y:S06]  /*1b90*/  BAR.SYNC.DEFER_BLOCKING 0x0 ;  /* 0x0000000000007b1d */ /* 0x000fec0000010000 */
[----:B------:R1:W4:Y:S04]  /*1ba0*/  LDS.128 R16, [R53+UR9] ;  /* 0x0000000935107984 */ /* 0x0003280008000c00 */
[----:B------:R1:W0:Y:S01]  /*1bb0*/  LDS.128 R12, [R53+UR9+0x10] ;  /* 0x00001009350c7984 */ /* 0x0002220008000c00 */
[----:B------:R-:W-:-:S03]  /*1bc0*/  UIADD3 UR9, UPT, UPT, UR8, UR9, URZ ;  /* 0x0000000908097290 */ /* 0x000fc6000fffe0ff */
[----:B------:R1:W2:Y:S01]  /*1bd0*/  LDS.128 R8, [R51+UR10] ;  /* 0x0000000a33087984 */ /* 0x0002a20008000c00 */
[----:B------:R-:W-:Y:S01]  /*1be0*/  UIADD3 UR10, UPT, UPT, UR8, 0x2000, UR10 ;  /* 0x00002000080a7890 */ /* 0x000fe2000fffe00a */
[----:B------:R-:W-:Y:S11]  /*1bf0*/  BRA.U !UP0, `(.L_x_1) ;  /* 0xffffffed08407547 */ /* 0x000ff6000b83ffff */
.L_x_0:
[----:B------:R-:W3:Y:S01]  /*1c00*/  LDC R23, c[0x0][0x380] ;  /* 0x0000e000ff177b82 */ /* 0x000ee20000000800 */
[----:B------:R-:W5:Y:S01]  /*1c10*/  LDCU.128 UR8, c[0x0][0x3a0] ;  /* 0x00007400ff0877ac */ /* 0x000f620008000c00 */
[----:B------:R-:W-:Y:S02]  /*1c20*/  IADD3 R38, PT, PT, R38, UR7, RZ ;  /* 0x0000000726267c10 */ /* 0x000fe4000fffe0ff */
[----:B------:R-:W-:-:S03]  /*1c30*/  IADD3 R39, PT, PT, R39, UR6, RZ ;  /* 0x0000000627277c10 */ /* 0x000fc6000fffe0ff */
[----:B---3--:R-:W-:-:S05]  /*1c40*/  IMAD R38, R38, R23, RZ ;  /* 0x0000001726267224 */ /* 0x008fca00078e02ff */
[----:B------:R-:W-:-:S04]  /*1c50*/  IADD3 R39, P0, PT, R39, R38, RZ ;  /* 0x0000002627277210 */ /* 0x000fc80007f1e0ff */
[----:B------:R-:W-:Y:S02]  /*1c60*/  LEA.HI.X.SX32 R38, R38, RZ, 0x1, P0 ;  /* 0x000000ff26267211 */ /* 0x000fe400000f0eff */
[----:B-----5:R-:W-:-:S04]  /*1c70*/  LEA R62, P0, R39, UR8, 0x2 ;  /* 0x00000008273e7c11 */ /* 0x020fc8000f8010ff */
[----:B------:R-:W-:-:S05]  /*1c80*/  LEA.HI.X R63, R39, UR9, R38, 0x2, P0 ;  /* 0x00000009273f7c11 */ /* 0x000fca00080f1426 */
[----:B--2---:R-:W2:Y:S01]  /*1c90*/  LDG.E.128 R8, desc[UR12][R62.64] ;  /* 0x0000000c3e087981 */ /* 0x004ea2000c1e1d00 */
[----:B------:R-:W-:-:S03]  /*1ca0*/  IMAD.WIDE R60, R23, 0x4, R62 ;  /* 0x00000004173c7825 */ /* 0x000fc600078e023e */
[----:B01----:R-:W3:Y:S04]  /*1cb0*/  LDG.E.128 R12, desc[UR12][R62.64+0x10] ;  /* 0x0000100c3e0c7981 */ /* 0x003ee8000c1e1d00 */
[----:B----4-:R-:W4:Y:S04]  /*1cc0*/  LDG.E.128 R16, desc[UR12][R60.64] ;  /* 0x0000000c3c107981 */ /* 0x010f28000c1e1d00 */
[----:B------:R-:W5:Y:S01]  /*1cd0*/  LDG.E.128 R36, desc[UR12][R60.64+0x10] ;  /* 0x0000100c3c247981 */ /* 0x000f62000c1e1d00 */
[----:B--2---:R-:W-:Y:S01]  /*1ce0*/  FMUL R9, R9, UR11 ;  /* 0x0000000b09097c20 */ /* 0x004fe20008400000 */
[----:B------:R-:W-:Y:S01]  /*1cf0*/  FMUL R8, R8, UR11 ;  /* 0x0000000b08087c20 */ /* 0x000fe20008400000 */
[----:B------:R-:W-:Y:S01]  /*1d00*/  FMUL R10, R10, UR11 ;  /* 0x0000000b0a0a7c20 */ /* 0x000fe20008400000 */
[----:B------:R-:W-:Y:S01]  /*1d10*/  FMUL R11, R11, UR11 ;  /* 0x0000000b0b0b7c20 */ /* 0x000fe20008400000 */
[----:B---3--:R-:W-:Y:S01]  /*1d20*/  FMUL R12, R12, UR11 ;  /* 0x0000000b0c0c7c20 */ /* 0x008fe20008400000 */
[----:B------:R-:W-:Y:S01]  /*1d30*/  FFMA R9, R64, UR10, R9 ;  /* 0x0000000a40097c23 */ /* 0x000fe20008000009 */
[----:B------:R-:W-:Y:S01]  /*1d40*/  FMUL R25, R13, UR11 ;  /* 0x0000000b0d197c20 */ /* 0x000fe20008400000 */
[----:B------:R-:W-:Y:S01]  /*1d50*/  FMUL R15, R15, UR11 ;  /* 0x0000000b0f0f7c20 */ /* 0x000fe20008400000 */
[----:B------:R-:W-:Y:S01]  /*1d60*/  FFMA R24, R65, UR10, R12 ;  /* 0x0000000a41187c23 */ /* 0x000fe2000800000c */
[----:B------:R-:W-:-:S04]  /*1d70*/  IMAD.WIDE R64, R23, 0x4, R60 ;  /* 0x0000000417407825 */ /* 0x000fc800078e023c */
[----:B----4-:R-:W-:Y:S01]  /*1d80*/  FMUL R13, R18, UR11 ;  /* 0x0000000b120d7c20 */ /* 0x010fe20008400000 */
[----:B------:R-:W-:Y:S01]  /*1d90*/  FMUL R21, R16, UR11 ;  /* 0x0000000b10157c20 */ /* 0x000fe20008400000 */
[----:B------:R-:W-:Y:S01]  /*1da0*/  FMUL R17, R17, UR11 ;  /* 0x0000000b11117c20 */ /* 0x000fe20008400000 */
[----:B------:R-:W-:Y:S01]  /*1db0*/  FMUL R14, R14, UR11 ;  /* 0x0000000b0e0e7c20 */ /* 0x000fe20008400000 */
[----:B------:R-:W-:Y:S01]  /*1dc0*/  FMUL R29, R19, UR11 ;  /* 0x0000000b131d7c20 */ /* 0x000fe20008400000 */
[----:B------:R-:W-:Y:S01]  /*1dd0*/  FFMA R22, R54, UR10, R13 ;  /* 0x0000000a36167c23 */ /* 0x000fe2000800000d */
[----:B-----5:R-:W-:Y:S01]  /*1de0*/  FMUL R31, R36, UR11 ;  /* 0x0000000b241f7c20 */ /* 0x020fe20008400000 */
[----:B------:R-:W-:-:S04]  /*1df0*/  IMAD.WIDE R54, R23, 0x4, R64 ;  /* 0x0000000417367825 */ /* 0x000fc800078e0240 */
[----:B------:R-:W-:Y:S01]  /*1e00*/  FFMA R27, R20, UR10, R15 ;  /* 0x0000000a141b7c23 */ /* 0x000fe2000800000f */
[----:B------:R-:W-:Y:S01]  /*1e10*/  FMUL R37, R37, UR11 ;  /* 0x0000000b25257c20 */ /* 0x000fe20008400000 */
[----:B------:R-:W-:Y:S01]  /*1e20*/  FFMA R20, R56, UR10, R21 ;  /* 0x0000000a38147c23 */ /* 0x000fe20008000015 */
[----:B------:R-:W-:Y:S01]  /*1e30*/  FFMA R21, R58, UR10, R17 ;  /* 0x0000000a3a157c23 */ /* 0x000fe20008000011 */
[----:B------:R-:W-:Y:S01]  /*1e40*/  FFMA R26, R67, UR10, R14 ;  /* 0x0000000a431a7c23 */ /* 0x000fe2000800000e */
[----:B------:R-:W2:Y:S01]  /*1e50*/  LDG.E.128 R16, desc[UR12][R64.64] ;  /* 0x0000000c40107981 */ /* 0x000ea2000c1e1d00 */
[----:B------:R-:W-:Y:S01]  /*1e60*/  FFMA R23, R52, UR10, R29 ;  /* 0x0000000a34177c23 */ /* 0x000fe2000800001d */
[----:B------:R-:W-:Y:S01]  /*1e70*/  FFMA R36, R34, UR10, R31 ;  /* 0x0000000a22247c23 */ /* 0x000fe2000800001f */
[----:B------:R-:W-:Y:S01]  /*1e80*/  FFMA R37, R32, UR10, R37 ;  /* 0x0000000a20257c23 */ /* 0x000fe20008000025 */
[----:B------:R-:W3:Y:S01]  /*1e90*/  LDG.E.128 R12, desc[UR12][R64.64+0x10] ;  /* 0x0000100c400c7981 */ /* 0x000ee2000c1e1d00 */
[----:B------:R-:W-:Y:S01]  /*1ea0*/  FFMA R25, R68, UR10, R25 ;  /* 0x0000000a44197c23 */ /* 0x000fe20008000019 */
[----:B------:R-:W-:Y:S01]  /*1eb0*/  FFMA R8, R57, UR10, R8 ;  /* 0x0000000a39087c23 */ /* 0x000fe20008000008 */
[----:B------:R-:W-:Y:S01]  /*1ec0*/  FFMA R10, R59, UR10, R10 ;  /* 0x0000000a3b0a7c23 */ /* 0x000fe2000800000a */
[----:B------:R-:W4:Y:S01]  /*1ed0*/  LDG.E.128 R28, desc[UR12][R54.64] ;  /* 0x0000000c361c7981 */ /* 0x000f22000c1e1d00 */
[----:B------:R-:W-:-:S03]  /*1ee0*/  FFMA R11, R66, UR10, R11 ;  /* 0x0000000a420b7c23 */ /* 0x000fc6000800000b */
[----:B------:R-:W5:Y:S01]  /*1ef0*/  LDG.E.128 R32, desc[UR12][R54.64+0x10] ;  /* 0x0000100c36207981 */ /* 0x000f62000c1e1d00 */
[----:B------:R-:W-:Y:S01]  /*1f00*/  FMUL R51, R38, UR11 ;  /* 0x0000000b26337c20 */ /* 0x000fe20008400000 */
[----:B------:R-:W-:Y:S02]  /*1f10*/  FMUL R39, R39, UR11 ;  /* 0x0000000b27277c20 */ /* 0x000fe40008400000 */
[----:B------:R5:W-:Y:S01]  /*1f20*/  STG.E.128 desc[UR12][R62.64+0x10], R24 ;  /* 0x000010183e007986 */ /* 0x000be2000c101d0c */
[----:B------:R-:W-:Y:S01]  /*1f30*/  FFMA R38, R46, UR10, R51 ;  /* 0x0000000a2e267c23 */ /* 0x000fe20008000033 */
[----:B------:R-:W-:Y:S02]  /*1f40*/  FFMA R39, R48, UR10, R39 ;  /* 0x0000000a30277c23 */ /* 0x000fe40008000027 */
[----:B------:R0:W-:Y:S04]  /*1f50*/  STG.E.128 desc[UR12][R62.64], R8 ;  /* 0x000000083e007986 */ /* 0x0001e8000c101d0c */
[----:B------:R-:W-:Y:S04]  /*1f60*/  STG.E.128 desc[UR12][R60.64], R20 ;  /* 0x000000143c007986 */ /* 0x000fe8000c101d0c */
[----:B------:R-:W-:Y:S01]  /*1f70*/  STG.E.128 desc[UR12][R60.64+0x10], R36 ;  /* 0x000010243c007986 */ /* 0x000fe2000c101d0c */
[----:B--2---:R-:W-:Y:S01]  /*1f80*/  FMUL R16, R16, UR11 ;  /* 0x0000000b10107c20 */ /* 0x004fe20008400000 */
[----:B------:R-:W-:Y:S01]  /*1f90*/  FMUL R52, R17, UR11 ;  /* 0x0000000b11347c20 */ /* 0x000fe20008400000 */
[----:B------:R-:W-:Y:S01]  /*1fa0*/  FMUL R18, R18, UR11 ;  /* 0x0000000b12127c20 */ /* 0x000fe20008400000 */
[----:B------:R-:W-:Y:S01]  /*1fb0*/  FMUL R56, R19, UR11 ;  /* 0x0000000b13387c20 */ /* 0x000fe20008400000 */
[----:B---3--:R-:W-:Y:S01]  /*1fc0*/  FMUL R12, R12, UR11 ;  /* 0x0000000b0c0c7c20 */ /* 0x008fe20008400000 */
[----:B------:R-:W-:Y:S01]  /*1fd0*/  FMUL R58, R13, UR11 ;  /* 0x0000000b0d3a7c20 */ /* 0x000fe20008400000 */
[----:B------:R-:W-:Y:S01]  /*1fe0*/  FMUL R14, R14, UR11 ;  /* 0x0000000b0e0e7c20 */ /* 0x000fe20008400000 */
[----:B------:R-:W-:Y:S01]  /*1ff0*/  FMUL R66, R15, UR11 ;  /* 0x0000000b0f427c20 */ /* 0x000fe20008400000 */
[----:B----4-:R-:W-:Y:S01]  /*2000*/  FMUL R17, R28, UR11 ;  /* 0x0000000b1c117c20 */ /* 0x010fe20008400000 */
[----:B------:R-:W-:Y:S01]  /*2010*/  FMUL R19, R30, UR11 ;  /* 0x0000000b1e137c20 */ /* 0x000fe20008400000 */
[----:B------:R-:W-:Y:S01]  /*2020*/  FMUL R29, R29, UR11 ;  /* 0x0000000b1d1d7c20 */ /* 0x000fe20008400000 */
[----:B------:R-:W-:Y:S01]  /*2030*/  FMUL R31, R31, UR11 ;  /* 0x0000000b1f1f7c20 */ /* 0x000fe20008400000 */
[----:B-----5:R-:W-:Y:S01]  /*2040*/  FMUL R25, R32, UR11 ;  /* 0x0000000b20197c20 */ /* 0x020fe20008400000 */
[----:B------:R-:W-:Y:S01]  /*2050*/  FMUL R33, R33, UR11 ;  /* 0x0000000b21217c20 */ /* 0x000fe20008400000 */
[----:B------:R-:W-:Y:S01]  /*2060*/  FMUL R27, R34, UR11 ;  /* 0x0000000b221b7c20 */ /* 0x000fe20008400000 */
[----:B------:R-:W-:Y:S01]  /*2070*/  FMUL R35, R35, UR11 ;  /* 0x0000000b23237c20 */ /* 0x000fe20008400000 */
[----:B0-----:R-:W-:Y:S01]  /*2080*/  FFMA R8, R47, UR10, R16 ;  /* 0x0000000a2f087c23 */ /* 0x001fe20008000010 */
[----:B------:R-:W-:Y:S01]  /*2090*/  FFMA R10, R7, UR10, R18 ;  /* 0x0000000a070a7c23 */ /* 0x000fe20008000012 */
        /* <DEDUP_REMOVED lines=14> */
[----:B------:R-:W-:Y:S04]  /*2180*/  STG.E.128 desc[UR12][R64.64], R8 ;  /* 0x0000000840007986 */ /* 0x000fe8000c101d0c */
[----:B------:R-:W-:Y:S04]  /*2190*/  STG.E.128 desc[UR12][R64.64+0x10], R12 ;  /* 0x0000100c40007986 */ /* 0x000fe8000c101d0c */
[----:B------:R-:W-:Y:S04]  /*21a0*/  STG.E.128 desc[UR12][R54.64], R16 ;  /* 0x0000001036007986 */ /* 0x000fe8000c101d0c */
[----:B------:R-:W-:Y:S01]  /*21b0*/  STG.E.128 desc[UR12][R54.64+0x10], R32 ;  /* 0x0000102036007986 */ /* 0x000fe2000c101d0c */
[----:B------:R-:W-:Y:S05]  /*21c0*/  EXIT ;  /* 0x000000000000794d */ /* 0x000fea0003800000 */
        .weak           $__internal_0_$__cuda_sm20_div_u16
        .type           $__internal_0_$__cuda_sm20_div_u16,@function
        .size           $__internal_0_$__cuda_sm20_div_u16,(.L_x_3 - $__internal_0_$__cuda_sm20_div_u16)
$__internal_0_$__cuda_sm20_div_u16:
[----:B------:R-:W0:Y:S01]  /*21d0*/  I2F.U16 R2, R8 ;  /* 0x0000000800027306 */ /* 0x000e220000101000 */
[----:B------:R-:W-:Y:S01]  /*21e0*/  HFMA2 R3, -RZ, RZ, 15, 0 ;  /* 0x4b800000ff037431 */ /* 0x000fe200000001ff */
[C---:B0-----:R-:W-:Y:S02]  /*21f0*/  FSETP.GEU.AND P1, PT, |R2|.reuse, 1.175494350822287508e-38, PT ;  /* 0x008000000200780b */ /* 0x041fe40003f2e200 */
[----:B------:R-:W-:Y:S02]  /*2200*/  FSETP.GT.AND P0, PT, |R2|, 8.50705917302346158658e+37, PT ;  /* 0x7e8000000200780b */ /* 0x000fe40003f04200 */
[----:B------:R-:W-:-:S04]  /*2210*/  FSEL R3, R3, 1, !P1 ;  /* 0x3f80000003037808 */ /* 0x000fc80004800000 */
[----:B------:R-:W-:Y:S02]  /*2220*/  FSEL R3, R3, 0.25, !P0 ;  /* 0x3e80000003037808 */ /* 0x000fe40004000000 */
[----:B------:R-:W-:-:S03]  /*2230*/  ISETP.NE.U32.AND P0, PT, R8, RZ, PT ;  /* 0x000000ff0800720c */ /* 0x000fc60003f05070 */
[----:B------:R-:W-:Y:S02]  /*2240*/  FMUL R5, R2, R3 ;  /* 0x0000000302057220 */ /* 0x000fe40000400000 */
[----:B------:R-:W-:Y:S08]  /*2250*/  I2F.U16.RZ R2, R7 ;  /* 0x0000000700027306 */ /* 0x000ff0000010d000 */
[----:B------:R-:W0:Y:S02]  /*2260*/  MUFU.RCP R6, R5 ;  /* 0x0000000500067308 */ /* 0x000e240000001000 */
[----:B0-----:R-:W-:-:S05]  /*2270*/  FMUL R6, R3, R6 ;  /* 0x0000000603067220 */ /* 0x001fca0000400000 */
[----:B------:R-:W-:-:S05]  /*2280*/  IADD3 R3, PT, PT, R6, 0x2, RZ ;  /* 0x0000000206037810 */ /* 0x000fca0007ffe0ff */
[----:B------:R-:W-:Y:S01]  /*2290*/  FMUL.RZ R6, R2, R3 ;  /* 0x0000000302067220 */ /* 0x000fe2000040c000 */
[----:B------:R-:W-:Y:S01]  /*22a0*/  HFMA2 R3, -RZ, RZ, 0, 0 ;  /* 0x00000000ff037431 */ /* 0x000fe200000001ff */
[----:B------:R-:W-:-:S04]  /*22b0*/  MOV R2, R9 ;  /* 0x0000000900027202 */ /* 0x000fc80000000f00 */
[----:B------:R-:W0:Y:S02]  /*22c0*/  F2I.U32.TRUNC.NTZ R6, R6 ;  /* 0x0000000600067305 */ /* 0x000e24000020f000 */
[----:B0-----:R-:W-:Y:S02]  /*22d0*/  LOP3.LUT R8, R6, 0xffff, RZ, 0xc0, !PT ;  /* 0x0000ffff06087812 */ /* 0x001fe400078ec0ff */
[----:B------:R-:W-:Y:S01]  /*22e0*/  @!P0 MOV R8, 0xffffffff ;  /* 0xffffffff00088802 */ /* 0x000fe20000000f00 */
[----:B------:R-:W-:Y:S06]  /*22f0*/  RET.REL.NODEC R2 `(_Z10sgemm_talliiiPfS_S_ff) ;  /* 0xffffffdc02407950 */ /* 0x000fec0003c3ffff */
.L_x_2:
[----:B------:R-:W-:-:S00]  /*2300*/  BRA `(.L_x_2) ;  /* 0xfffffffc00fc7947 */ /* 0x000fc0000383ffff */
[----:B------:R-:W-:-:S00]  /*2310*/  NOP ;  /* 0x0000000000007918 */ /* 0x000fc00000000000 */
        /* <DEDUP_REMOVED lines=14> */
.L_x_3:


//--------------------- .nv.shared._Z10sgemm_talliiiPfS_S_ff --------------------------
	.section	.nv.shared._Z10sgemm_talliiiPfS_S_ff,"aw",@nobits
	.sectionflags	@""
	.align	4
.nv.shared._Z10sgemm_talliiiPfS_S_ff:
	.zero		11264


//--------------------- .nv.shared.reserved.0     --------------------------
	.section	.nv.shared.reserved.0,"aw",@nobits
	.weak		__nv_reservedSMEM_offset_0_alias
	.size		__nv_reservedSMEM_offset_0_alias, 0, 64
	.other		__nv_reservedSMEM_offset_0_alias,@"STO_CUDA_RESERVED_SHARED STV_DEFAULT"
__nv_reservedSMEM_offset_0_alias:
	.zero		0
	.zero		64


//--------------------- .nv.constant0._Z10sgemm_talliiiPfS_S_ff --------------------------
	.section	.nv.constant0._Z10sgemm_talliiiPfS_S_ff,"a",@progbits
	.sectionflags	@""
	.align	4
.nv.constant0._Z10sgemm_talliiiPfS_S_ff:
	.zero		944


//--------------------- SYMBOLS --------------------------

	.type		.nv.reservedSmem.offset0,@object
	.size		.nv.reservedSmem.offset0,0x4
	.type		.nv.reservedSmem.cap,@object
	.size		.nv.reservedSmem.cap,0x4
